	.target	sm_90a

	.elftype	@"ET_EXEC"


//--------------------- .note.nv.tkinfo           --------------------------
	.section	.note.nv.tkinfo,"",@"SHT_NOTE"
	.sectionflags	@"SHF_NOTE_NV_TKINFO"
	.tkinfo
        /*0018*/ 	.word	0x00000002
        /*0030*/ 	.string	""
        /*0030*/ 	.string	"ptxas"
        /*0030*/ 	.string	"Cuda compilation tools, release 13.0, V13.0.88"
        /*0030*/ 	.string	"Build cuda_13.0.r13.0/compiler.36424714_0"
        /*0030*/ 	.string	"-v  -suppress-debug-info  -lineinfo  -arch sm_90a "



//--------------------- .note.nv.cuinfo           --------------------------
	.section	.note.nv.cuinfo,"",@"SHT_NOTE"
	.sectionflags	@"SHF_NOTE_NV_CUINFO"
        /*0018*/ 	.short	0x0002
        /*001a*/ 	.short	0x005a
        /*001c*/ 	.short	0x0082
	.zero		2


//--------------------- .nv.info                  --------------------------
	.section	.nv.info,"",@"SHT_CUDA_INFO"
	.align	4


	//----- nvinfo : EIATTR_REGCOUNT
	.align		4
        /*0000*/ 	.byte	0x04, 0x2f
        /*0002*/ 	.short	(.L_1 - .L_0)
	.align		4
.L_0:
        /*0004*/ 	.word	index@(matmul_kernel)
        /*0008*/ 	.word	0x000000a8


	//----- nvinfo : EIATTR_FRAME_SIZE
	.align		4
.L_1:
        /*000c*/ 	.byte	0x04, 0x11
        /*000e*/ 	.short	(.L_3 - .L_2)
	.align		4
.L_2:
        /*0010*/ 	.word	index@(matmul_kernel)
        /*0014*/ 	.word	0x00000000


	//----- nvinfo : EIATTR_MIN_STACK_SIZE
	.align		4
.L_3:
        /*0018*/ 	.byte	0x04, 0x12
        /*001a*/ 	.short	(.L_5 - .L_4)
	.align		4
.L_4:
        /*001c*/ 	.word	index@(matmul_kernel)
        /*0020*/ 	.word	0x00000000
.L_5:


//--------------------- .nv.compat                --------------------------
	.section	.nv.compat,"",@"SHT_CUDA_COMPAT_INFO"
	.align	4
        /*0000*/ 	.byte	0x02, 0x09, 0x01, 0x00, 0x02, 0x02, 0x04, 0x00, 0x02, 0x05, 0x05, 0x00, 0x03, 0x07, 0x01, 0x01
        /*0010*/ 	.byte	0x02, 0x03, 0x00, 0x00, 0x02, 0x06, 0x01, 0x00, 0x04, 0x0b, 0x08, 0x00, 0x00, 0x00, 0x00, 0x00
        /*0020*/ 	.byte	0x00, 0x00, 0x00, 0x00


//--------------------- .nv.info.matmul_kernel    --------------------------
	.section	.nv.info.matmul_kernel,"",@"SHT_CUDA_INFO"
	.sectionflags	@""
	.align	4


	//----- nvinfo : EIATTR_CUDA_API_VERSION
	.align		4
        /*0000*/ 	.byte	0x04, 0x37
        /*0002*/ 	.short	(.L_7 - .L_6)
.L_6:
        /*0004*/ 	.word	0x00000082


	//----- nvinfo : EIATTR_KPARAM_INFO
	.align		4
.L_7:
        /*0008*/ 	.byte	0x04, 0x17
        /*000a*/ 	.short	(.L_9 - .L_8)
.L_8:
        /*000c*/ 	.word	0x00000000
        /*0010*/ 	.short	0x000d
        /*0012*/ 	.short	0x0048
        /*0014*/ 	.byte	0x00, 0xf4, 0x21, 0x00


	//----- nvinfo : EIATTR_KPARAM_INFO
	.align		4
.L_9:
        /*0018*/ 	.byte	0x04, 0x17
        /*001a*/ 	.short	(.L_11 - .L_10)
.L_10:
        /*001c*/ 	.word	0x00000000
        /*0020*/ 	.short	0x000c
        /*0022*/ 	.short	0x0040
        /*0024*/ 	.byte	0x00, 0xf4, 0x21, 0x00


	//----- nvinfo : EIATTR_KPARAM_INFO
	.align		4
.L_11:
        /*0028*/ 	.byte	0x04, 0x17
        /*002a*/ 	.short	(.L_13 - .L_12)
.L_12:
        /*002c*/ 	.word	0x00000000
        /*0030*/ 	.short	0x000b
        /*0032*/ 	.short	0x0038
        /*0034*/ 	.byte	0x00, 0xf0, 0x11, 0x00


	//----- nvinfo : EIATTR_KPARAM_INFO
	.align		4
.L_13:
        /*0038*/ 	.byte	0x04, 0x17
        /*003a*/ 	.short	(.L_15 - .L_14)
.L_14:
        /*003c*/ 	.word	0x00000000
        /*0040*/ 	.short	0x000a
        /*0042*/ 	.short	0x0034
        /*0044*/ 	.byte	0x00, 0xf0, 0x11, 0x00


	//----- nvinfo : EIATTR_KPARAM_INFO
	.align		4
.L_15:
        /*0048*/ 	.byte	0x04, 0x17
        /*004a*/ 	.short	(.L_17 - .L_16)
.L_16:
        /*004c*/ 	.word	0x00000000
        /*0050*/ 	.short	0x0009
        /*0052*/ 	.short	0x0030
        /*0054*/ 	.byte	0x00, 0xf0, 0x11, 0x00


	//----- nvinfo : EIATTR_KPARAM_INFO
	.align		4
.L_17:
        /*0058*/ 	.byte	0x04, 0x17
        /*005a*/ 	.short	(.L_19 - .L_18)
.L_18:
        /*005c*/ 	.word	0x00000000
        /*0060*/ 	.short	0x0008
        /*0062*/ 	.short	0x002c
        /*0064*/ 	.byte	0x00, 0xf0, 0x11, 0x00


	//----- nvinfo : EIATTR_KPARAM_INFO
	.align		4
.L_19:
        /*0068*/ 	.byte	0x04, 0x17
        /*006a*/ 	.short	(.L_21 - .L_20)
.L_20:
        /*006c*/ 	.word	0x00000000
        /*0070*/ 	.short	0x0007
        /*0072*/ 	.short	0x0028
        /*0074*/ 	.byte	0x00, 0xf0, 0x11, 0x00


	//----- nvinfo : EIATTR_KPARAM_INFO
	.align		4
.L_21:
        /*0078*/ 	.byte	0x04, 0x17
        /*007a*/ 	.short	(.L_23 - .L_22)
.L_22:
        /*007c*/ 	.word	0x00000000
        /*0080*/ 	.short	0x0006
        /*0082*/ 	.short	0x0024
        /*0084*/ 	.byte	0x00, 0xf0, 0x11, 0x00


	//----- nvinfo : EIATTR_KPARAM_INFO
	.align		4
.L_23:
        /*0088*/ 	.byte	0x04, 0x17
        /*008a*/ 	.short	(.L_25 - .L_24)
.L_24:
        /*008c*/ 	.word	0x00000000
        /*0090*/ 	.short	0x0005
        /*0092*/ 	.short	0x0020
        /*0094*/ 	.byte	0x00, 0xf0, 0x11, 0x00


	//----- nvinfo : EIATTR_KPARAM_INFO
	.align		4
.L_25:
        /*0098*/ 	.byte	0x04, 0x17
        /*009a*/ 	.short	(.L_27 - .L_26)
.L_26:
        /*009c*/ 	.word	0x00000000
        /*00a0*/ 	.short	0x0004
        /*00a2*/ 	.short	0x001c
        /*00a4*/ 	.byte	0x00, 0xf0, 0x11, 0x00


	//----- nvinfo : EIATTR_KPARAM_INFO
	.align		4
.L_27:
        /*00a8*/ 	.byte	0x04, 0x17
        /*00aa*/ 	.short	(.L_29 - .L_28)
.L_28:
        /*00ac*/ 	.word	0x00000000
        /*00b0*/ 	.short	0x0003
        /*00b2*/ 	.short	0x0018
        /*00b4*/ 	.byte	0x00, 0xf0, 0x11, 0x00


	//----- nvinfo : EIATTR_KPARAM_INFO
	.align		4
.L_29:
        /*00b8*/ 	.byte	0x04, 0x17
        /*00ba*/ 	.short	(.L_31 - .L_30)
.L_30:
        /*00bc*/ 	.word	0x00000000
        /*00c0*/ 	.short	0x0002
        /*00c2*/ 	.short	0x0010
        /*00c4*/ 	.byte	0x00, 0xf4, 0x21, 0x00


	//----- nvinfo : EIATTR_KPARAM_INFO
	.align		4
.L_31:
        /*00c8*/ 	.byte	0x04, 0x17
        /*00ca*/ 	.short	(.L_33 - .L_32)
.L_32:
        /*00cc*/ 	.word	0x00000000
        /*00d0*/ 	.short	0x0001
        /*00d2*/ 	.short	0x0008
        /*00d4*/ 	.byte	0x00, 0xf4, 0x21, 0x00


	//----- nvinfo : EIATTR_KPARAM_INFO
	.align		4
.L_33:
        /*00d8*/ 	.byte	0x04, 0x17
        /*00da*/ 	.short	(.L_35 - .L_34)
.L_34:
        /*00dc*/ 	.word	0x00000000
        /*00e0*/ 	.short	0x0000
        /*00e2*/ 	.short	0x0000
        /*00e4*/ 	.byte	0x00, 0xf4, 0x21, 0x00


	//----- nvinfo : EIATTR_SPARSE_MMA_MASK
	.align		4
.L_35:
        /*00e8*/ 	.byte	0x03, 0x50
        /*00ea*/ 	.short	0x0000


	//----- nvinfo : EIATTR_MAXREG_COUNT
	.align		4
        /*00ec*/ 	.byte	0x03, 0x1b
        /*00ee*/ 	.short	0x00ff


	//----- nvinfo : EIATTR_NUM_BARRIERS
	.align		4
        /*00f0*/ 	.byte	0x02, 0x4c
        /*00f2*/ 	.byte	0x01
	.zero		1


	//----- nvinfo : EIATTR_MERCURY_ISA_VERSION
	.align		4
        /*00f4*/ 	.byte	0x03, 0x5f
        /*00f6*/ 	.short	0x0101


	//----- nvinfo : EIATTR_EXIT_INSTR_OFFSETS
	.align		4
        /*00f8*/ 	.byte	0x04, 0x1c
        /*00fa*/ 	.short	(.L_37 - .L_36)


	//   ....[0]....
.L_36:
        /*00fc*/ 	.word	0x000039b0


	//   ....[1]....
        /*0100*/ 	.word	0x000039e0


	//----- nvinfo : EIATTR_REQNTID
	.align		4
.L_37:
        /*0104*/ 	.byte	0x04, 0x10
        /*0106*/ 	.short	(.L_39 - .L_38)
.L_38:
        /*0108*/ 	.word	0x00000080
        /*010c*/ 	.word	0x00000001
        /*0110*/ 	.word	0x00000001


	//----- nvinfo : EIATTR_CBANK_PARAM_SIZE
	.align		4
.L_39:
        /*0114*/ 	.byte	0x03, 0x19
        /*0116*/ 	.short	0x0050


	//----- nvinfo : EIATTR_PARAM_CBANK
	.align		4
        /*0118*/ 	.byte	0x04, 0x0a
        /*011a*/ 	.short	(.L_41 - .L_40)
	.align		4
.L_40:
        /*011c*/ 	.word	index@(.nv.constant0.matmul_kernel)
        /*0120*/ 	.short	0x0210
        /*0122*/ 	.short	0x0050


	//----- nvinfo : EIATTR_SW_WAR
	.align		4
.L_41:
        /*0124*/ 	.byte	0x04, 0x36
        /*0126*/ 	.short	(.L_43 - .L_42)
.L_42:
        /*0128*/ 	.word	0x00000008
.L_43:


//--------------------- .nv.callgraph             --------------------------
	.section	.nv.callgraph,"",@"SHT_CUDA_CALLGRAPH"
	.align	4
	.sectionentsize	8
	.align		4
        /*0000*/ 	.word	0x00000000
	.align		4
        /*0004*/ 	.word	0xffffffff
	.align		4
        /*0008*/ 	.word	0x00000000
	.align		4
        /*000c*/ 	.word	0xfffffffe
	.align		4
        /*0010*/ 	.word	0x00000000
	.align		4
        /*0014*/ 	.word	0xfffffffd
	.align		4
        /*0018*/ 	.word	0x00000000
	.align		4
        /*001c*/ 	.word	0xfffffffc


//--------------------- .text.matmul_kernel       --------------------------
	.section	.text.matmul_kernel,"ax",@progbits
	.align	128
        .global         matmul_kernel
        .type           matmul_kernel,@function
        .size           matmul_kernel,(.L_x_3 - matmul_kernel)
        .other          matmul_kernel,@"STO_CUDA_ENTRY STV_DEFAULT"
matmul_kernel:
.text.matmul_kernel:
[----:B------:R-:W-:Y:S08]  /*0000*/  LDC R1, c[0x0][0x28] ;  /* 0x00000a00ff017b82 */ /* 0x000ff00000000800 */
[----:B------:R-:W0:Y:S01]  /*0010*/  LDC.64 R28, c[0x0][0x228] ;  /* 0x00008a00ff1c7b82 */ /* 0x000e220000000a00 */
[----:B------:R-:W1:Y:S01]  /*0020*/  S2R R5, SR_CTAID.X ;  /* 0x0000000000057919 */ /* 0x000e620000002500 */
[----:B------:R-:W-:Y:S01]  /*0030*/  UMOV UR4, 0x400 ;  /* 0x0000040000047882 */ /* 0x000fe20000000000 */
[----:B------:R-:W-:Y:S01]  /*0040*/  ULDC.64 UR14, c[0x0][0x208] ;  /* 0x00008200000e7ab9 */ /* 0x000fe20000000a00 */
[----:B------:R-:W-:-:S02]  /*0050*/  CS2R R24, SRZ ;  /* 0x0000000000187805 */ /* 0x000fc4000001ff00 */
[----:B------:R-:W-:Y:S02]  /*0060*/  CS2R R26, SRZ ;  /* 0x00000000001a7805 */ /* 0x000fe4000001ff00 */
[----:B------:R-:W-:Y:S02]  /*0070*/  CS2R R32, SRZ ;  /* 0x0000000000207805 */ /* 0x000fe4000001ff00 */
[----:B------:R-:W-:Y:S01]  /*0080*/  CS2R R34, SRZ ;  /* 0x0000000000227805 */ /* 0x000fe2000001ff00 */
[----:B------:R-:W2:Y:S08]  /*0090*/  LDC R53, c[0x0][0x230] ;  /* 0x00008c00ff357b82 */ /* 0x000eb00000000800 */
[----:B------:R-:W3:Y:S01]  /*00a0*/  S2UR UR12, SR_CgaCtaId ;  /* 0x00000000000c79c3 */ /* 0x000ee20000008800 */
[----:B0-----:R-:W-:-:S05]  /*00b0*/  VIADD R0, R29, 0x1f ;  /* 0x0000001f1d007836 */ /* 0x001fca0000000000 */
[----:B------:R-:W-:Y:S01]  /*00c0*/  SHF.R.S32.HI R3, RZ, 0x1f, R0 ;  /* 0x0000001fff037819 */ /* 0x000fe20000011400 */
[----:B--2---:R-:W-:-:S03]  /*00d0*/  VIADD R53, R53, 0x3f ;  /* 0x0000003f35357836 */ /* 0x004fc60000000000 */
[----:B------:R-:W-:Y:S02]  /*00e0*/  LEA.HI R3, R3, R0, RZ, 0x5 ;  /* 0x0000000003037211 */ /* 0x000fe400078f28ff */
[----:B-1----:R-:W-:Y:S02]  /*00f0*/  IABS R8, R5 ;  /* 0x0000000500087213 */ /* 0x002fe40000000000 */
[----:B------:R-:W-:Y:S01]  /*0100*/  SHF.R.S32.HI R3, RZ, 0x5, R3 ;  /* 0x00000005ff037819 */ /* 0x000fe20000011403 */
[----:B---3--:R-:W-:-:S04]  /*0110*/  ULEA UR12, UR12, UR4, 0x18 ;  /* 0x000000040c0c7291 */ /* 0x008fc8000f8ec03f */
[----:B------:R-:W-:-:S05]  /*0120*/  IMAD.SHL.U32 R4, R3, 0x8, RZ ;  /* 0x0000000803047824 */ /* 0x000fca00078e00ff */
[-C--:B------:R-:W-:Y:S02]  /*0130*/  IABS R7, R4.reuse ;  /* 0x0000000400077213 */ /* 0x080fe40000000000 */
[----:B------:R-:W-:Y:S02]  /*0140*/  IABS R10, R4 ;  /* 0x00000004000a7213 */ /* 0x000fe40000000000 */
[----:B------:R-:W0:Y:S08]  /*0150*/  I2F.RP R0, R7 ;  /* 0x0000000700007306 */ /* 0x000e300000209400 */
[----:B0-----:R-:W0:Y:S02]  /*0160*/  MUFU.RCP R0, R0 ;  /* 0x0000000000007308 */ /* 0x001e240000001000 */
[----:B0-----:R-:W-:-:S02]  /*0170*/  VIADD R2, R0, 0xffffffe ;  /* 0x0ffffffe00027836 */ /* 0x001fc40000000000 */
[----:B------:R-:W-:-:S04]  /*0180*/  IMAD.MOV R0, RZ, RZ, -R10 ;  /* 0x000000ffff007224 */ /* 0x000fc800078e0a0a */
[----:B------:R0:W1:Y:S02]  /*0190*/  F2I.FTZ.U32.TRUNC.NTZ R3, R2 ;  /* 0x0000000200037305 */ /* 0x000064000021f000 */
[----:B0-----:R-:W-:Y:S02]  /*01a0*/  IMAD.MOV.U32 R2, RZ, RZ, RZ ;  /* 0x000000ffff027224 */ /* 0x001fe400078e00ff */
[----:B-1----:R-:W-:-:S04]  /*01b0*/  IMAD.MOV R6, RZ, RZ, -R3 ;  /* 0x000000ffff067224 */ /* 0x002fc800078e0a03 */
[----:B------:R-:W-:Y:S02]  /*01c0*/  IMAD R9, R6, R7, RZ ;  /* 0x0000000706097224 */ /* 0x000fe400078e02ff */
[----:B------:R-:W-:Y:S02]  /*01d0*/  IMAD.MOV.U32 R6, RZ, RZ, R8 ;  /* 0x000000ffff067224 */ /* 0x000fe400078e0008 */
[----:B------:R-:W-:-:S06]  /*01e0*/  IMAD.HI.U32 R3, R3, R9, R2 ;  /* 0x0000000903037227 */ /* 0x000fcc00078e0002 */
[----:B------:R-:W-:-:S04]  /*01f0*/  IMAD.HI.U32 R3, R3, R6, RZ ;  /* 0x0000000603037227 */ /* 0x000fc800078e00ff */
[----:B------:R-:W-:-:S05]  /*0200*/  IMAD R0, R3, R0, R6 ;  /* 0x0000000003007224 */ /* 0x000fca00078e0206 */
[----:B------:R-:W-:-:S13]  /*0210*/  ISETP.GT.U32.AND P1, PT, R7, R0, PT ;  /* 0x000000000700720c */ /* 0x000fda0003f24070 */
[----:B------:R-:W-:Y:S02]  /*0220*/  @!P1 IMAD.IADD R0, R0, 0x1, -R7 ;  /* 0x0000000100009824 */ /* 0x000fe400078e0a07 */
[----:B------:R-:W-:Y:S01]  /*0230*/  @!P1 VIADD R3, R3, 0x1 ;  /* 0x0000000103039836 */ /* 0x000fe20000000000 */
[----:B------:R-:W-:Y:S02]  /*0240*/  ISETP.NE.AND P1, PT, R4, RZ, PT ;  /* 0x000000ff0400720c */ /* 0x000fe40003f25270 */
[----:B------:R-:W-:Y:S02]  /*0250*/  ISETP.GE.U32.AND P0, PT, R0, R7, PT ;  /* 0x000000070000720c */ /* 0x000fe40003f06070 */
[----:B------:R-:W-:-:S04]  /*0260*/  LOP3.LUT R0, R5, R4, RZ, 0x3c, !PT ;  /* 0x0000000405007212 */ /* 0x000fc800078e3cff */
[----:B------:R-:W-:Y:S01]  /*0270*/  ISETP.GE.AND P2, PT, R0, RZ, PT ;  /* 0x000000ff0000720c */ /* 0x000fe20003f46270 */
[----:B------:R-:W-:-:S06]  /*0280*/  VIADD R0, R28, 0x3f ;  /* 0x0000003f1c007836 */ /* 0x000fcc0000000000 */
[----:B------:R-:W-:-:S04]  /*0290*/  @P0 VIADD R3, R3, 0x1 ;  /* 0x0000000103030836 */ /* 0x000fc80000000000 */
[----:B------:R-:W-:Y:S01]  /*02a0*/  IMAD.MOV.U32 R2, RZ, RZ, R3 ;  /* 0x000000ffff027224 */ /* 0x000fe200078e0003 */
[----:B------:R-:W-:-:S03]  /*02b0*/  SHF.R.S32.HI R3, RZ, 0x1f, R0 ;  /* 0x0000001fff037819 */ /* 0x000fc60000011400 */
[----:B------:R-:W-:Y:S01]  /*02c0*/  @!P2 IMAD.MOV R2, RZ, RZ, -R2 ;  /* 0x000000ffff02a224 */ /* 0x000fe200078e0a02 */
[----:B------:R-:W-:Y:S02]  /*02d0*/  @!P1 LOP3.LUT R2, RZ, R4, RZ, 0x33, !PT ;  /* 0x00000004ff029212 */ /* 0x000fe400078e33ff */
[----:B------:R-:W-:-:S03]  /*02e0*/  LEA.HI R3, R3, R0, RZ, 0x6 ;  /* 0x0000000003037211 */ /* 0x000fc600078f30ff */
[----:B------:R-:W-:Y:S02]  /*02f0*/  IMAD.SHL.U32 R6, R2, 0x8, RZ ;  /* 0x0000000802067824 */ /* 0x000fe400078e00ff */
[----:B------:R-:W-:-:S03]  /*0300*/  IMAD.MOV R2, RZ, RZ, -R2 ;  /* 0x000000ffff027224 */ /* 0x000fc600078e0a02 */
[----:B------:R-:W-:Y:S01]  /*0310*/  LEA.HI.SX32 R3, R3, -R6, 0x1a ;  /* 0x8000000603037211 */ /* 0x000fe200078fd2ff */
[----:B------:R-:W-:-:S03]  /*0320*/  IMAD R11, R4, R2, R5 ;  /* 0x00000002040b7224 */ /* 0x000fc600078e0205 */
[----:B------:R-:W-:-:S04]  /*0330*/  VIMNMX R8, R3, 0x8, PT ;  /* 0x0000000803087848 */ /* 0x000fc80003fe0100 */
[-C--:B------:R-:W-:Y:S02]  /*0340*/  IABS R7, R8.reuse ;  /* 0x0000000800077213 */ /* 0x080fe40000000000 */
[----:B------:R-:W-:Y:S02]  /*0350*/  IABS R4, R8 ;  /* 0x0000000800047213 */ /* 0x000fe40000000000 */
[----:B------:R-:W0:Y:S08]  /*0360*/  I2F.RP R0, R7 ;  /* 0x0000000700007306 */ /* 0x000e300000209400 */
[----:B0-----:R-:W0:Y:S02]  /*0370*/  MUFU.RCP R0, R0 ;  /* 0x0000000000007308 */ /* 0x001e240000001000 */
[----:B0-----:R-:W-:-:S02]  /*0380*/  VIADD R3, R0, 0xffffffe ;  /* 0x0ffffffe00037836 */ /* 0x001fc40000000000 */
[----:B------:R-:W-:-:S04]  /*0390*/  IMAD.MOV R0, RZ, RZ, -R4 ;  /* 0x000000ffff007224 */ /* 0x000fc800078e0a04 */
[----:B------:R-:W0:Y:S02]  /*03a0*/  F2I.FTZ.U32.TRUNC.NTZ R3, R3 ;  /* 0x0000000300037305 */ /* 0x000e24000021f000 */
[----:B0-----:R-:W-:-:S04]  /*03b0*/  IMAD.MOV R9, RZ, RZ, -R3 ;  /* 0x000000ffff097224 */ /* 0x001fc800078e0a03 */
[----:B------:R-:W-:Y:S01]  /*03c0*/  IMAD.MOV.U32 R2, RZ, RZ, R9 ;  /* 0x000000ffff027224 */ /* 0x000fe200078e0009 */
[----:B------:R-:W-:-:S03]  /*03d0*/  IABS R9, R11 ;  /* 0x0000000b00097213 */ /* 0x000fc60000000000 */
[----:B------:R-:W-:Y:S02]  /*03e0*/  IMAD R5, R2, R7, RZ ;  /* 0x0000000702057224 */ /* 0x000fe400078e02ff */
[----:B------:R-:W-:-:S04]  /*03f0*/  IMAD.MOV.U32 R2, RZ, RZ, RZ ;  /* 0x000000ffff027224 */ /* 0x000fc800078e00ff */
        /* <DEDUP_REMOVED lines=9> */
[----:B------:R-:W-:Y:S02]  /*0490*/  ISETP.GE.AND P2, PT, R0, RZ, PT ;  /* 0x000000ff0000720c */ /* 0x000fe40003f46270 */
[----:B------:R-:W0:Y:S05]  /*04a0*/  S2R R0, SR_TID.X ;  /* 0x0000000000007919 */ /* 0x000e2a0000002100 */
[----:B------:R-:W-:Y:S01]  /*04b0*/  @P0 VIADD R2, R2, 0x1 ;  /* 0x0000000102020836 */ /* 0x000fe20000000000 */
[----:B------:R-:W-:-:S05]  /*04c0*/  ISETP.GE.AND P0, PT, R53, 0x40, PT ;  /* 0x000000403500780c */ /* 0x000fca0003f06270 */
[----:B------:R-:W-:Y:S01]  /*04d0*/  @!P2 IMAD.MOV R2, RZ, RZ, -R2 ;  /* 0x000000ffff02a224 */ /* 0x000fe200078e0a02 */
[----:B------:R-:W-:-:S05]  /*04e0*/  @!P1 LOP3.LUT R2, RZ, R8, RZ, 0x33, !PT ;  /* 0x00000008ff029212 */ /* 0x000fca00078e33ff */
[----:B------:R-:W-:Y:S02]  /*04f0*/  IMAD.MOV R3, RZ, RZ, -R2 ;  /* 0x000000ffff037224 */ /* 0x000fe400078e0a02 */
[----:B------:R-:W-:Y:S02]  /*0500*/  IMAD.SHL.U32 R18, R2, 0x20, RZ ;  /* 0x0000002002127824 */ /* 0x000fe400078e00ff */
[----:B------:R-:W-:-:S04]  /*0510*/  IMAD R3, R8, R3, R11 ;  /* 0x0000000308037224 */ /* 0x000fc800078e020b */
[----:B------:R-:W-:Y:S01]  /*0520*/  IMAD.IADD R19, R6, 0x1, R3 ;  /* 0x0000000106137824 */ /* 0x000fe200078e0203 */
[----:B0-----:R-:W-:Y:S02]  /*0530*/  SHF.R.U32.HI R63, RZ, 0x6, R0 ;  /* 0x00000006ff3f7819 */ /* 0x001fe40000011600 */
[----:B------:R-:W-:Y:S02]  /*0540*/  LOP3.LUT R2, R0, 0x3f, RZ, 0xc0, !PT ;  /* 0x0000003f00027812 */ /* 0x000fe400078ec0ff */
[----:B------:R-:W-:-:S03]  /*0550*/  SGXT.U32 R63, R63, 0x1 ;  /* 0x000000013f3f781a */ /* 0x000fc60000000000 */
[----:B------:R-:W-:Y:S01]  /*0560*/  IMAD R19, R19, 0x40, R2 ;  /* 0x0000004013137824 */ /* 0x000fe200078e0202 */
[C---:B------:R-:W-:Y:S02]  /*0570*/  LOP3.LUT R3, R18.reuse, R63, RZ, 0xfc, !PT ;  /* 0x0000003f12037212 */ /* 0x040fe400078efcff */
[C-C-:B------:R-:W-:Y:S02]  /*0580*/  LOP3.LUT R4, R18.reuse, 0x2, R63.reuse, 0xfe, !PT ;  /* 0x0000000212047812 */ /* 0x140fe400078efe3f */
[C-C-:B------:R-:W-:Y:S02]  /*0590*/  LOP3.LUT R5, R18.reuse, 0x4, R63.reuse, 0xfe, !PT ;  /* 0x0000000412057812 */ /* 0x140fe400078efe3f */
[C-C-:B------:R-:W-:Y:S02]  /*05a0*/  LOP3.LUT R6, R18.reuse, 0x6, R63.reuse, 0xfe, !PT ;  /* 0x0000000612067812 */ /* 0x140fe400078efe3f */
[C-C-:B------:R-:W-:Y:S02]  /*05b0*/  LOP3.LUT R7, R18.reuse, 0x8, R63.reuse, 0xfe, !PT ;  /* 0x0000000812077812 */ /* 0x140fe400078efe3f */
[----:B------:R-:W-:-:S02]  /*05c0*/  LOP3.LUT R8, R18, 0xa, R63, 0xfe, !PT ;  /* 0x0000000a12087812 */ /* 0x000fc400078efe3f */
[C-C-:B------:R-:W-:Y:S02]  /*05d0*/  LOP3.LUT R9, R18.reuse, 0xc, R63.reuse, 0xfe, !PT ;  /* 0x0000000c12097812 */ /* 0x140fe400078efe3f */
        /* <DEDUP_REMOVED lines=8> */
[----:B------:R-:W-:Y:S01]  /*0660*/  LOP3.LUT R18, R18, 0x1e, R63, 0xfe, !PT ;  /* 0x0000001e12127812 */ /* 0x000fe200078efe3f */
[----:B------:R-:W-:Y:S06]  /*0670*/  @!P0 BRA `(.L_x_0) ;  /* 0x0000002c00108947 */ /* 0x000fec0003800000 */
[----:B------:R-:W-:Y:S01]  /*0680*/  IABS R41, R29 ;  /* 0x0000001d00297213 */ /* 0x000fe20000000000 */
[----:B------:R-:W-:Y:S01]  /*0690*/  ULDC UR4, c[0x0][0x234] ;  /* 0x00008d0000047ab9 */ /* 0x000fe20000000800 */
[----:B------:R-:W-:Y:S01]  /*06a0*/  IABS R43, R28 ;  /* 0x0000001c002b7213 */ /* 0x000fe20000000000 */
[----:B------:R-:W-:Y:S01]  /*06b0*/  ULDC.64 UR6, c[0x0][0x210] ;  /* 0x0000840000067ab9 */ /* 0x000fe20000000a00 */
[----:B------:R-:W0:Y:S01]  /*06c0*/  I2F.RP R24, R41 ;  /* 0x0000002900187306 */ /* 0x000e220000209400 */
[----:B------:R-:W-:Y:S01]  /*06d0*/  IABS R30, R18 ;  /* 0x00000012001e7213 */ /* 0x000fe20000000000 */
[----:B------:R-:W1:Y:S01]  /*06e0*/  LDC R56, c[0x0][0x238] ;  /* 0x00008e00ff387b82 */ /* 0x000e620000000800 */
[----:B------:R-:W-:Y:S01]  /*06f0*/  IABS R32, R16 ;  /* 0x0000001000207213 */ /* 0x000fe20000000000 */
[----:B------:R-:W-:Y:S01]  /*0700*/  USHF.R.U32.HI UR13, URZ, 0x4, UR12 ;  /* 0x000000043f0d7899 */ /* 0x000fe2000801160c */
[----:B------:R-:W-:Y:S01]  /*0710*/  IABS R34, R15 ;  /* 0x0000000f00227213 */ /* 0x000fe20000000000 */
[----:B------:R-:W-:Y:S01]  /*0720*/  UMOV UR5, URZ ;  /* 0x0000003f00057c82 */ /* 0x000fe20008000000 */
[----:B------:R-:W-:Y:S01]  /*0730*/  IABS R36, R13 ;  /* 0x0000000d00247213 */ /* 0x000fe20000000000 */
[----:B------:R-:W2:Y:S01]  /*0740*/  I2F.RP R25, R43 ;  /* 0x0000002b00197306 */ /* 0x000ea20000209400 */
[----:B------:R-:W-:Y:S01]  /*0750*/  IABS R38, R10 ;  /* 0x0000000a00267213 */ /* 0x000fe20000000000 */
[----:B------:R-:W3:Y:S01]  /*0760*/  LDC R59, c[0x0][0x23c] ;  /* 0x00008f00ff3b7b82 */ /* 0x000ee20000000800 */
[----:B------:R-:W-:Y:S01]  /*0770*/  IABS R40, R8 ;  /* 0x0000000800287213 */ /* 0x000fe20000000000 */
[----:B------:R-:W-:Y:S01]  /*0780*/  USGXT.U32 UR13, UR13, 0xe ;  /* 0x0000000e0d0d789a */ /* 0x000fe20008000000 */
[----:B------:R-:W-:Y:S01]  /*0790*/  IABS R44, R3 ;  /* 0x00000003002c7213 */ /* 0x000fe20000000000 */
[----:B------:R-:W-:Y:S01]  /*07a0*/  ULDC UR16, c[0x0][0x230] ;  /* 0x00008c0000107ab9 */ /* 0x000fe20000000800 */
[----:B------:R-:W-:Y:S01]  /*07b0*/  IABS R42, R6 ;  /* 0x00000006002a7213 */ /* 0x000fe20000000000 */
[----:B0-----:R-:W0:Y:S01]  /*07c0*/  MUFU.RCP R24, R24 ;  /* 0x0000001800187308 */ /* 0x001e220000001000 */
[----:B------:R-:W-:Y:S01]  /*07d0*/  IABS R45, R19 ;  /* 0x00000013002d7213 */ /* 0x000fe20000000000 */
[----:B------:R-:W-:Y:S01]  /*07e0*/  UIADD3 UR8, UP0, UR13, 0x80, URZ ;  /* 0x000000800d087890 */ /* 0x000fe2000ff1e03f */
[----:B------:R-:W-:-:S02]  /*07f0*/  LOP3.LUT R71, R63, 0x3e, RZ, 0xfc, !PT ;  /* 0x0000003e3f477812 */ /* 0x000fc400078efcff */
[C---:B------:R-:W-:Y:S02]  /*0800*/  LOP3.LUT R72, R63.reuse, 0x3c, RZ, 0xfc, !PT ;  /* 0x0000003c3f487812 */ /* 0x040fe400078efcff */
[C---:B------:R-:W-:Y:S01]  /*0810*/  LOP3.LUT R73, R63.reuse, 0x3a, RZ, 0xfc, !PT ;  /* 0x0000003a3f497812 */ /* 0x040fe200078efcff */
[----:B--2---:R-:W2:Y:S01]  /*0820*/  MUFU.RCP R25, R25 ;  /* 0x0000001900197308 */ /* 0x004ea20000001000 */
[----:B------:R-:W-:Y:S01]  /*0830*/  LOP3.LUT R111, R63, 0x38, RZ, 0xfc, !PT ;  /* 0x000000383f6f7812 */ /* 0x000fe200078efcff */
[-C--:B-1----:R-:W-:Y:S01]  /*0840*/  IMAD R71, R71, R56.reuse, RZ ;  /* 0x0000003847477224 */ /* 0x082fe200078e02ff */
[C---:B------:R-:W-:Y:S01]  /*0850*/  LOP3.LUT R113, R63.reuse, 0x36, RZ, 0xfc, !PT ;  /* 0x000000363f717812 */ /* 0x040fe200078efcff */
[-C--:B------:R-:W-:Y:S01]  /*0860*/  IMAD R72, R72, R56.reuse, RZ ;  /* 0x0000003848487224 */ /* 0x080fe200078e02ff */
[----:B------:R-:W-:Y:S01]  /*0870*/  LOP3.LUT R115, R63, 0x34, RZ, 0xfc, !PT ;  /* 0x000000343f737812 */ /* 0x000fe200078efcff */
[-C--:B------:R-:W-:Y:S01]  /*0880*/  IMAD R73, R73, R56.reuse, RZ ;  /* 0x0000003849497224 */ /* 0x080fe200078e02ff */
[----:B------:R-:W-:Y:S01]  /*0890*/  LOP3.LUT R55, R63, 0x30, RZ, 0xfc, !PT ;  /* 0x000000303f377812 */ /* 0x000fe200078efcff */
[-C--:B------:R-:W-:Y:S01]  /*08a0*/  IMAD R111, R111, R56.reuse, RZ ;  /* 0x000000386f6f7224 */ /* 0x080fe200078e02ff */
[C---:B------:R-:W-:Y:S01]  /*08b0*/  LOP3.LUT R54, R63.reuse, 0x2e, RZ, 0xfc, !PT ;  /* 0x0000002e3f367812 */ /* 0x040fe200078efcff */
[----:B0-----:R-:W-:Y:S01]  /*08c0*/  VIADD R20, R24, 0xffffffe ;  /* 0x0ffffffe18147836 */ /* 0x001fe20000000000 */
[----:B------:R-:W-:Y:S01]  /*08d0*/  LOP3.LUT R51, R63, 0x2a, RZ, 0xfc, !PT ;  /* 0x0000002a3f337812 */ /* 0x000fe200078efcff */
[-C--:B------:R-:W-:Y:S01]  /*08e0*/  IMAD R113, R113, R56.reuse, RZ ;  /* 0x0000003871717224 */ /* 0x080fe200078e02ff */
[C---:B------:R-:W-:Y:S01]  /*08f0*/  LOP3.LUT R50, R63.reuse, 0x28, RZ, 0xfc, !PT ;  /* 0x000000283f327812 */ /* 0x040fe200078efcff */
[----:B------:R0:W1:Y:S01]  /*0900*/  F2I.FTZ.U32.TRUNC.NTZ R21, R20 ;  /* 0x0000001400157305 */ /* 0x000062000021f000 */
[----:B------:R-:W-:Y:S01]  /*0910*/  LOP3.LUT R52, R63, 0x26, RZ, 0xfc, !PT ;  /* 0x000000263f347812 */ /* 0x000fe200078efcff */
[-C--:B------:R-:W-:Y:S01]  /*0920*/  IMAD R115, R115, R56.reuse, RZ ;  /* 0x0000003873737224 */ /* 0x080fe200078e02ff */
[----:B------:R-:W-:Y:S01]  /*0930*/  LOP3.LUT R48, R63, 0x24, RZ, 0xfc, !PT ;  /* 0x000000243f307812 */ /* 0x000fe200078efcff */
[----:B--2---:R-:W-:Y:S01]  /*0940*/  VIADD R22, R25, 0xffffffe ;  /* 0x0ffffffe19167836 */ /* 0x004fe20000000000 */
[----:B------:R-:W-:Y:S01]  /*0950*/  LOP3.LUT R47, R63, 0x22, RZ, 0xfc, !PT ;  /* 0x000000223f2f7812 */ /* 0x000fe200078efcff */
[-C--:B------:R-:W-:Y:S01]  /*0960*/  IMAD R55, R55, R56.reuse, RZ ;  /* 0x0000003837377224 */ /* 0x080fe200078e02ff */
[C---:B------:R-:W-:Y:S01]  /*0970*/  LOP3.LUT R46, R63.reuse, 0x20, RZ, 0xfc, !PT ;  /* 0x000000203f2e7812 */ /* 0x040fe200078efcff */
[----:B------:R-:W2:Y:S01]  /*0980*/  F2I.FTZ.U32.TRUNC.NTZ R23, R22 ;  /* 0x0000001600177305 */ /* 0x000ea2000021f000 */
[----:B0-----:R-:W-:Y:S01]  /*0990*/  IMAD.MOV.U32 R20, RZ, RZ, RZ ;  /* 0x000000ffff147224 */ /* 0x001fe200078e00ff */
[C---:B------:R-:W-:Y:S01]  /*09a0*/  LOP3.LUT R49, R63.reuse, 0x1e, RZ, 0xfc, !PT ;  /* 0x0000001e3f317812 */ /* 0x040fe200078efcff */
[-C--:B------:R-:W-:Y:S01]  /*09b0*/  IMAD R54, R54, R56.reuse, RZ ;  /* 0x0000003836367224 */ /* 0x080fe200078e02ff */
[----:B------:R-:W-:Y:S01]  /*09c0*/  LOP3.LUT R70, R63, 0x10, RZ, 0xfc, !PT ;  /* 0x000000103f467812 */ /* 0x000fe200078efcff */
[-C--:B------:R-:W-:Y:S01]  /*09d0*/  IMAD R51, R51, R56.reuse, RZ ;  /* 0x0000003833337224 */ /* 0x080fe200078e02ff */
[C---:B------:R-:W-:Y:S01]  /*09e0*/  LOP3.LUT R69, R63.reuse, 0xe, RZ, 0xfc, !PT ;  /* 0x0000000e3f457812 */ /* 0x040fe200078efcff */
[--C-:B-1----:R-:W-:Y:S01]  /*09f0*/  IMAD.MOV R26, RZ, RZ, -R21.reuse ;  /* 0x000000ffff1a7224 */ /* 0x102fe200078e0a15 */
[C---:B------:R-:W-:Y:S01]  /*0a00*/  LOP3.LUT R68, R63.reuse, 0xc, RZ, 0xfc, !PT ;  /* 0x0000000c3f447812 */ /* 0x040fe200078efcff */
[----:B------:R-:W-:Y:S01]  /*0a10*/  IMAD R50, R50, R56, RZ ;  /* 0x0000003832327224 */ /* 0x000fe200078e02ff */
[C---:B------:R-:W-:Y:S01]  /*0a20*/  LOP3.LUT R67, R63.reuse, 0xa, RZ, 0xfc, !PT ;  /* 0x0000000a3f437812 */ /* 0x040fe200078efcff */
[----:B------:R-:W-:Y:S01]  /*0a30*/  IMAD R27, R26, R41, RZ ;  /* 0x000000291a1b7224 */ /* 0x000fe200078e02ff */
[----:B------:R-:W-:Y:S01]  /*0a40*/  LOP3.LUT R66, R63, 0x8, RZ, 0xfc, !PT ;  /* 0x000000083f427812 */ /* 0x000fe200078efcff */
[----:B------:R-:W-:Y:S01]  /*0a50*/  IMAD.MOV.U32 R26, RZ, RZ, R30 ;  /* 0x000000ffff1a7224 */ /* 0x000fe200078e001e */
[----:B------:R-:W-:Y:S01]  /*0a60*/  IABS R30, R17 ;  /* 0x00000011001e7213 */ /* 0x000fe20000000000 */
[----:B------:R-:W-:Y:S01]  /*0a70*/  IMAD.HI.U32 R21, R21, R27, R20 ;  /* 0x0000001b15157227 */ /* 0x000fe200078e0014 */
[----:B------:R-:W-:-:S02]  /*0a80*/  LOP3.LUT R65, R63, 0x6, RZ, 0xfc, !PT ;  /* 0x000000063f417812 */ /* 0x000fc400078efcff */
[C---:B------:R-:W-:Y:S01]  /*0a90*/  LOP3.LUT R64, R63.reuse, 0x4, RZ, 0xfc, !PT ;  /* 0x000000043f407812 */ /* 0x040fe200078efcff */
[----:B--2---:R-:W-:Y:S01]  /*0aa0*/  IMAD.MOV R22, RZ, RZ, -R23 ;  /* 0x000000ffff167224 */ /* 0x004fe200078e0a17 */
[----:B------:R-:W-:Y:S01]  /*0ab0*/  LOP3.LUT R62, R63, 0x2, RZ, 0xfc, !PT ;  /* 0x000000023f3e7812 */ /* 0x000fe200078efcff */
[----:B------:R-:W-:-:S04]  /*0ac0*/  IMAD.HI.U32 R20, R21, R26, RZ ;  /* 0x0000001a15147227 */ /* 0x000fc800078e00ff */
[----:B------:R-:W-:Y:S02]  /*0ad0*/  IMAD R37, R22, R43, RZ ;  /* 0x0000002b16257224 */ /* 0x000fe400078e02ff */
[----:B------:R-:W-:Y:S02]  /*0ae0*/  IMAD.MOV.U32 R22, RZ, RZ, RZ ;  /* 0x000000ffff167224 */ /* 0x000fe400078e00ff */
[----:B------:R-:W-:Y:S02]  /*0af0*/  IMAD.MOV R24, RZ, RZ, -R20 ;  /* 0x000000ffff187224 */ /* 0x000fe400078e0a14 */
[----:B------:R-:W-:-:S04]  /*0b00*/  IMAD.HI.U32 R20, R21, R30, RZ ;  /* 0x0000001e15147227 */ /* 0x000fc800078e00ff */
[----:B------:R-:W-:-:S04]  /*0b10*/  IMAD.HI.U32 R37, R23, R37, R22 ;  /* 0x0000002517257227 */ /* 0x000fc800078e0016 */
[----:B------:R-:W-:Y:S01]  /*0b20*/  IMAD R22, R41, R24, R26 ;  /* 0x0000001829167224 */ /* 0x000fe200078e021a */
[----:B------:R-:W-:Y:S01]  /*0b30*/  IABS R26, R14 ;  /* 0x0000000e001a7213 */ /* 0x000fe20000000000 */
[----:B------:R-:W-:-:S03]  /*0b40*/  IMAD.HI.U32 R23, R21, R32, RZ ;  /* 0x0000002015177227 */ /* 0x000fc600078e00ff */
[----:B------:R-:W-:Y:S01]  /*0b50*/  ISETP.GT.U32.AND P5, PT, R41, R22, PT ;  /* 0x000000162900720c */ /* 0x000fe20003fa4070 */
[----:B------:R-:W-:Y:S02]  /*0b60*/  IMAD.MOV R24, RZ, RZ, -R20 ;  /* 0x000000ffff187224 */ /* 0x000fe400078e0a14 */
[----:B------:R-:W-:-:S04]  /*0b70*/  IMAD.HI.U32 R20, R21, R34, RZ ;  /* 0x0000002215147227 */ /* 0x000fc800078e00ff */
[----:B------:R-:W-:Y:S02]  /*0b80*/  IMAD.MOV R25, RZ, RZ, -R23 ;  /* 0x000000ffff197224 */ /* 0x000fe400078e0a17 */
[C---:B------:R-:W-:Y:S02]  /*0b90*/  IMAD R23, R41.reuse, R24, R30 ;  /* 0x0000001829177224 */ /* 0x040fe400078e021e */
[----:B------:R-:W-:Y:S02]  /*0ba0*/  IMAD.MOV.U32 R30, RZ, RZ, R26 ;  /* 0x000000ffff1e7224 */ /* 0x000fe400078e001a */
[----:B------:R-:W-:Y:S01]  /*0bb0*/  IMAD.MOV R26, RZ, RZ, -R20 ;  /* 0x000000ffff1a7224 */ /* 0x000fe200078e0a14 */
[----:B------:R-:W-:Y:S01]  /*0bc0*/  ISETP.GT.U32.AND P6, PT, R41, R23, PT ;  /* 0x000000172900720c */ /* 0x000fe20003fc4070 */
[----:B------:R-:W-:-:S04]  /*0bd0*/  IMAD.HI.U32 R20, R21, R30, RZ ;  /* 0x0000001e15147227 */ /* 0x000fc800078e00ff */
[C---:B------:R-:W-:Y:S01]  /*0be0*/  IMAD R24, R41.reuse, R25, R32 ;  /* 0x0000001929187224 */ /* 0x040fe200078e0220 */
[----:B------:R-:W-:Y:S01]  /*0bf0*/  IABS R32, R12 ;  /* 0x0000000c00207213 */ /* 0x000fe20000000000 */
[----:B------:R-:W-:Y:S01]  /*0c00*/  IMAD R25, R41, R26, R34 ;  /* 0x0000001a29197224 */ /* 0x000fe200078e0222 */
[----:B------:R-:W-:Y:S01]  /*0c10*/  IABS R34, R11 ;  /* 0x0000000b00227213 */ /* 0x000fe20000000000 */
[----:B------:R-:W-:Y:S01]  /*0c20*/  IMAD.HI.U32 R26, R21, R36, RZ ;  /* 0x00000024151a7227 */ /* 0x000fe200078e00ff */
[C---:B------:R-:W-:Y:S02]  /*0c30*/  ISETP.GT.U32.AND P0, PT, R41.reuse, R24, PT ;  /* 0x000000182900720c */ /* 0x040fe40003f04070 */
[----:B------:R-:W-:Y:S01]  /*0c40*/  ISETP.GT.U32.AND P2, PT, R41, R25, PT ;  /* 0x000000192900720c */ /* 0x000fe20003f44070 */
[----:B------:R-:W-:Y:S02]  /*0c50*/  IMAD.MOV R27, RZ, RZ, -R20 ;  /* 0x000000ffff1b7224 */ /* 0x000fe400078e0a14 */
[----:B------:R-:W-:-:S02]  /*0c60*/  IMAD.MOV R31, RZ, RZ, -R26 ;  /* 0x000000ffff1f7224 */ /* 0x000fc400078e0a1a */
[----:B------:R-:W-:-:S04]  /*0c70*/  IMAD.HI.U32 R20, R21, R32, RZ ;  /* 0x0000002015147227 */ /* 0x000fc800078e00ff */
[----:B------:R-:W-:Y:S02]  /*0c80*/  IMAD R26, R41, R27, R30 ;  /* 0x0000001b291a7224 */ /* 0x000fe400078e021e */
[----:B------:R-:W-:-:S03]  /*0c90*/  IMAD.HI.U32 R30, R21, R34, RZ ;  /* 0x00000022151e7227 */ /* 0x000fc600078e00ff */
[C---:B------:R-:W-:Y:S01]  /*0ca0*/  ISETP.GT.U32.AND P1, PT, R41.reuse, R26, PT ;  /* 0x0000001a2900720c */ /* 0x040fe20003f24070 */
[C---:B------:R-:W-:Y:S01]  /*0cb0*/  IMAD R27, R41.reuse, R31, R36 ;  /* 0x0000001f291b7224 */ /* 0x040fe200078e0224 */
[----:B------:R-:W-:Y:S01]  /*0cc0*/  IABS R36, R9 ;  /* 0x0000000900247213 */ /* 0x000fe20000000000 */
[----:B------:R-:W-:Y:S02]  /*0cd0*/  IMAD.MOV R31, RZ, RZ, -R20 ;  /* 0x000000ffff1f7224 */ /* 0x000fe400078e0a14 */
[----:B------:R-:W-:Y:S01]  /*0ce0*/  IMAD.MOV R33, RZ, RZ, -R30 ;  /* 0x000000ffff217224 */ /* 0x000fe200078e0a1e */
[----:B------:R-:W-:Y:S01]  /*0cf0*/  ISETP.GT.U32.AND P3, PT, R41, R27, PT ;  /* 0x0000001b2900720c */ /* 0x000fe20003f64070 */
[----:B------:R-:W-:-:S04]  /*0d00*/  IMAD.HI.U32 R20, R21, R38, RZ ;  /* 0x0000002615147227 */ /* 0x000fc800078e00ff */
[C---:B------:R-:W-:Y:S02]  /*0d10*/  IMAD R30, R41.reuse, R31, R32 ;  /* 0x0000001f291e7224 */ /* 0x040fe400078e0220 */
[----:B------:R-:W-:Y:S01]  /*0d20*/  IMAD R31, R41, R33, R34 ;  /* 0x00000021291f7224 */ /* 0x000fe200078e0222 */
[----:B------:R-:W-:Y:S01]  /*0d30*/  IABS R34, R7 ;  /* 0x0000000700227213 */ /* 0x000fe20000000000 */
[----:B------:R-:W-:Y:S02]  /*0d40*/  IMAD.MOV R32, RZ, RZ, -R20 ;  /* 0x000000ffff207224 */ /* 0x000fe400078e0a14 */
[----:B------:R-:W-:-:S04]  /*0d50*/  IMAD.HI.U32 R20, R21, R36, RZ ;  /* 0x0000002415147227 */ /* 0x000fc800078e00ff */
[----:B------:R-:W-:-:S04]  /*0d60*/  IMAD.HI.U32 R33, R21, R40, RZ ;  /* 0x0000002815217227 */ /* 0x000fc800078e00ff */
[C---:B------:R-:W-:Y:S02]  /*0d70*/  IMAD R32, R41.reuse, R32, R38 ;  /* 0x0000002029207224 */ /* 0x040fe400078e0226 */
[----:B------:R-:W-:Y:S02]  /*0d80*/  IMAD.MOV.U32 R38, RZ, RZ, R34 ;  /* 0x000000ffff267224 */ /* 0x000fe400078e0022 */
[----:B------:R-:W-:Y:S02]  /*0d90*/  IMAD.MOV R34, RZ, RZ, -R20 ;  /* 0x000000ffff227224 */ /* 0x000fe400078e0a14 */
[----:B------:R-:W-:Y:S02]  /*0da0*/  IMAD.MOV R35, RZ, RZ, -R33 ;  /* 0x000000ffff237224 */ /* 0x000fe400078e0a21 */
[C---:B------:R-:W-:Y:S02]  /*0db0*/  IMAD R33, R41.reuse, R34, R36 ;  /* 0x0000002229217224 */ /* 0x040fe400078e0224 */
[----:B------:R-:W-:Y:S01]  /*0dc0*/  IMAD R34, R41, R35, R40 ;  /* 0x0000002329227224 */ /* 0x000fe200078e0228 */
[----:B------:R-:W-:Y:S01]  /*0dd0*/  IABS R40, R5 ;  /* 0x0000000500287213 */ /* 0x000fe20000000000 */
[----:B------:R-:W-:-:S04]  /*0de0*/  IMAD.HI.U32 R35, R21, R44, RZ ;  /* 0x0000002c15237227 */ /* 0x000fc800078e00ff */
[----:B------:R-:W-:Y:S02]  /*0df0*/  IMAD.MOV R39, RZ, RZ, -R35 ;  /* 0x000000ffff277224 */ /* 0x000fe400078e0a23 */
[----:B------:R-:W-:-:S04]  /*0e00*/  IMAD.HI.U32 R20, R21, R38, RZ ;  /* 0x0000002615147227 */ /* 0x000fc800078e00ff */
[----:B------:R-:W-:Y:S01]  /*0e10*/  IMAD R39, R41, R39, R44 ;  /* 0x0000002729277224 */ /* 0x000fe200078e022c */
[----:B------:R-:W-:Y:S01]  /*0e20*/  IABS R44, R4 ;  /* 0x00000004002c7213 */ /* 0x000fe20000000000 */
[----:B------:R-:W-:Y:S02]  /*0e30*/  IMAD.MOV R36, RZ, RZ, -R20 ;  /* 0x000000ffff247224 */ /* 0x000fe400078e0a14 */
[----:B------:R-:W-:Y:S01]  /*0e40*/  IMAD.HI.U32 R20, R21, R42, RZ ;  /* 0x0000002a15147227 */ /* 0x000fe200078e00ff */
[----:B------:R-:W-:-:S03]  /*0e50*/  ISETP.GT.U32.AND P4, PT, R41, R39, PT ;  /* 0x000000272900720c */ /* 0x000fc60003f84070 */
[----:B------:R-:W-:Y:S02]  /*0e60*/  IMAD R35, R41, R36, R38 ;  /* 0x0000002429237224 */ /* 0x000fe400078e0226 */
[----:B------:R-:W-:Y:S02]  /*0e70*/  IMAD.MOV.U32 R38, RZ, RZ, R40 ;  /* 0x000000ffff267224 */ /* 0x000fe400078e0028 */
[----:B------:R-:W-:Y:S01]  /*0e80*/  IMAD.MOV.U32 R40, RZ, RZ, R45 ;  /* 0x000000ffff287224 */ /* 0x000fe200078e002d */
[----:B------:R-:W-:Y:S01]  /*0e90*/  LOP3.LUT R45, R63, 0x16, RZ, 0xfc, !PT ;  /* 0x000000163f2d7812 */ /* 0x000fe200078efcff */
[----:B------:R-:W-:Y:S02]  /*0ea0*/  IMAD.MOV R36, RZ, RZ, -R20 ;  /* 0x000000ffff247224 */ /* 0x000fe400078e0a14 */
[----:B------:R-:W-:-:S04]  /*0eb0*/  IMAD.HI.U32 R37, R37, R40, RZ ;  /* 0x0000002825257227 */ /* 0x000fc800078e00ff */
[----:B------:R-:W-:Y:S01]  /*0ec0*/  @!P4 IMAD.IADD R39, R39, 0x1, -R41 ;  /* 0x000000012727c824 */ /* 0x000fe200078e0a29 */
[C---:B------:R-:W-:Y:S01]  /*0ed0*/  ISETP.GT.U32.AND P4, PT, R41.reuse, R30, PT ;  /* 0x0000001e2900720c */ /* 0x040fe20003f84070 */
[C---:B------:R-:W-:Y:S02]  /*0ee0*/  IMAD R36, R41.reuse, R36, R42 ;  /* 0x0000002429247224 */ /* 0x040fe400078e022a */
[----:B------:R-:W-:Y:S02]  /*0ef0*/  IMAD.MOV.U32 R42, RZ, RZ, R44 ;  /* 0x000000ffff2a7224 */ /* 0x000fe400078e002c */
[----:B------:R-:W-:Y:S02]  /*0f00*/  IMAD.MOV R44, RZ, RZ, -R37 ;  /* 0x000000ffff2c7224 */ /* 0x000fe400078e0a25 */
[----:B------:R-:W-:Y:S01]  /*0f10*/  @!P0 IMAD.IADD R24, R24, 0x1, -R41 ;  /* 0x0000000118188824 */ /* 0x000fe200078e0a29 */
[----:B------:R-:W-:Y:S01]  /*0f20*/  ISETP.GT.U32.AND P0, PT, R41, R33, PT ;  /* 0x000000212900720c */ /* 0x000fe20003f04070 */
[----:B------:R-:W-:-:S04]  /*0f30*/  IMAD.HI.U32 R20, R21, R38, RZ ;  /* 0x0000002615147227 */ /* 0x000fc800078e00ff */
[----:B------:R-:W-:-:S04]  /*0f40*/  IMAD.HI.U32 R21, R21, R42, RZ ;  /* 0x0000002a15157227 */ /* 0x000fc800078e00ff */
[--C-:B------:R-:W-:Y:S01]  /*0f50*/  @!P5 IMAD.IADD R22, R22, 0x1, -R41.reuse ;  /* 0x000000011616d824 */ /* 0x100fe200078e0a29 */
[----:B------:R-:W-:Y:S01]  /*0f60*/  ISETP.GT.U32.AND P5, PT, R41, R31, PT ;  /* 0x0000001f2900720c */ /* 0x000fe20003fa4070 */
[----:B------:R-:W-:Y:S01]  /*0f70*/  IMAD R40, R43, R44, R40 ;  /* 0x0000002c2b287224 */ /* 0x000fe200078e0228 */
[----:B------:R-:W-:Y:S01]  /*0f80*/  LOP3.LUT R44, R63, 0x1c, RZ, 0xfc, !PT ;  /* 0x0000001c3f2c7812 */ /* 0x000fe200078efcff */
[----:B------:R-:W-:Y:S01]  /*0f90*/  @!P4 IMAD.IADD R30, R30, 0x1, -R41 ;  /* 0x000000011e1ec824 */ /* 0x000fe200078e0a29 */
[----:B------:R-:W-:Y:S01]  /*0fa0*/  ISETP.GT.U32.AND P4, PT, R41, R35, PT ;  /* 0x000000232900720c */ /* 0x000fe20003f84070 */
[----:B------:R-:W-:Y:S02]  /*0fb0*/  IMAD.MOV R20, RZ, RZ, -R20 ;  /* 0x000000ffff147224 */ /* 0x000fe400078e0a14 */
[----:B------:R-:W-:Y:S02]  /*0fc0*/  IMAD.MOV R21, RZ, RZ, -R21 ;  /* 0x000000ffff157224 */ /* 0x000fe400078e0a15 */
[--C-:B------:R-:W-:Y:S01]  /*0fd0*/  @!P2 IMAD.IADD R25, R25, 0x1, -R41.reuse ;  /* 0x000000011919a824 */ /* 0x100fe200078e0a29 */
[----:B------:R-:W-:Y:S01]  /*0fe0*/  ISETP.GT.U32.AND P2, PT, R43, R40, PT ;  /* 0x000000282b00720c */ /* 0x000fe20003f44070 */
[----:B------:R-:W-:Y:S01]  /*0ff0*/  @!P3 IMAD.IADD R27, R27, 0x1, -R41 ;  /* 0x000000011b1bb824 */ /* 0x000fe200078e0a29 */
[C---:B------:R-:W-:Y:S01]  /*1000*/  ISETP.GT.U32.AND P3, PT, R41.reuse, R34, PT ;  /* 0x000000222900720c */ /* 0x040fe20003f64070 */
[C---:B------:R-:W-:Y:S01]  /*1010*/  IMAD R37, R41.reuse, R20, R38 ;  /* 0x0000001429257224 */ /* 0x040fe200078e0226 */
[----:B------:R-:W-:Y:S01]  /*1020*/  SHF.R.S32.HI R20, RZ, 0x1f, R53 ;  /* 0x0000001fff147819 */ /* 0x000fe20000011435 */
[----:B------:R-:W-:-:S02]  /*1030*/  IMAD R38, R41, R21, R42 ;  /* 0x0000001529267224 */ /* 0x000fc400078e022a */
[--C-:B------:R-:W-:Y:S01]  /*1040*/  @!P1 IMAD.IADD R26, R26, 0x1, -R41.reuse ;  /* 0x000000011a1a9824 */ /* 0x100fe200078e0a29 */
[----:B------:R-:W-:Y:S01]  /*1050*/  ISETP.GT.U32.AND P1, PT, R41, R39, PT ;  /* 0x000000272900720c */ /* 0x000fe20003f24070 */
[--C-:B------:R-:W-:Y:S01]  /*1060*/  @!P6 IMAD.IADD R23, R23, 0x1, -R41.reuse ;  /* 0x000000011717e824 */ /* 0x100fe200078e0a29 */
[----:B------:R-:W-:Y:S01]  /*1070*/  ISETP.GT.U32.AND P6, PT, R41, R32, PT ;  /* 0x000000202900720c */ /* 0x000fe20003fc4070 */
[--C-:B------:R-:W-:Y:S01]  /*1080*/  @!P0 IMAD.IADD R33, R33, 0x1, -R41.reuse ;  /* 0x0000000121218824 */ /* 0x100fe200078e0a29 */
[----:B------:R-:W-:Y:S01]  /*1090*/  ISETP.GT.U32.AND P0, PT, R41, R38, PT ;  /* 0x000000262900720c */ /* 0x000fe20003f04070 */
[--C-:B------:R-:W-:Y:S01]  /*10a0*/  @!P5 IMAD.IADD R31, R31, 0x1, -R41.reuse ;  /* 0x000000011f1fd824 */ /* 0x100fe200078e0a29 */
[----:B------:R-:W-:Y:S01]  /*10b0*/  ISETP.GT.U32.AND P5, PT, R41, R36, PT ;  /* 0x000000242900720c */ /* 0x000fe20003fa4070 */
[----:B------:R-:W-:Y:S01]  /*10c0*/  @!P4 IMAD.IADD R35, R35, 0x1, -R41 ;  /* 0x000000012323c824 */ /* 0x000fe200078e0a29 */
[C---:B------:R-:W-:Y:S01]  /*10d0*/  ISETP.GT.U32.AND P4, PT, R41.reuse, R24, PT ;  /* 0x000000182900720c */ /* 0x040fe20003f84070 */
[----:B------:R-:W-:Y:S01]  /*10e0*/  @!P2 IMAD.IADD R40, R40, 0x1, -R43 ;  /* 0x000000012828a824 */ /* 0x000fe200078e0a2b */
[C---:B------:R-:W-:Y:S01]  /*10f0*/  ISETP.GT.U32.AND P2, PT, R41.reuse, R22, PT ;  /* 0x000000162900720c */ /* 0x040fe20003f44070 */
[--C-:B------:R-:W-:Y:S01]  /*1100*/  @!P3 IMAD.IADD R34, R34, 0x1, -R41.reuse ;  /* 0x000000012222b824 */ /* 0x100fe200078e0a29 */
[----:B------:R-:W-:Y:S01]  /*1110*/  ISETP.GT.U32.AND P3, PT, R41, R23, PT ;  /* 0x000000172900720c */ /* 0x000fe20003f64070 */
[--C-:B------:R-:W-:Y:S01]  /*1120*/  @!P1 IMAD.IADD R39, R39, 0x1, -R41.reuse ;  /* 0x0000000127279824 */ /* 0x100fe200078e0a29 */
[----:B------:R-:W-:Y:S01]  /*1130*/  ISETP.GT.U32.AND P1, PT, R43, R40, PT ;  /* 0x000000282b00720c */ /* 0x000fe20003f24070 */
[--C-:B------:R-:W-:Y:S01]  /*1140*/  @!P6 IMAD.IADD R32, R32, 0x1, -R41.reuse ;  /* 0x000000012020e824 */ /* 0x100fe200078e0a29 */
[C---:B------:R-:W-:Y:S01]  /*1150*/  ISETP.GT.U32.AND P6, PT, R41.reuse, R37, PT ;  /* 0x000000252900720c */ /* 0x040fe20003fc4070 */
[--C-:B------:R-:W-:Y:S01]  /*1160*/  @!P0 IMAD.IADD R38, R38, 0x1, -R41.reuse ;  /* 0x0000000126268824 */ /* 0x100fe200078e0a29 */
[C---:B------:R-:W-:Y:S01]  /*1170*/  ISETP.GT.U32.AND P0, PT, R41.reuse, R27, PT ;  /* 0x0000001b2900720c */ /* 0x040fe20003f04070 */
[--C-:B------:R-:W-:Y:S01]  /*1180*/  @!P5 IMAD.IADD R36, R36, 0x1, -R41.reuse ;  /* 0x000000012424d824 */ /* 0x100fe200078e0a29 */
[C---:B------:R-:W-:Y:S01]  /*1190*/  ISETP.GT.U32.AND P5, PT, R41.reuse, R25, PT ;  /* 0x000000192900720c */ /* 0x040fe20003fa4070 */
[--C-:B------:R-:W-:Y:S01]  /*11a0*/  @!P4 IMAD.IADD R24, R24, 0x1, -R41.reuse ;  /* 0x000000011818c824 */ /* 0x100fe200078e0a29 */
[C---:B------:R-:W-:Y:S01]  /*11b0*/  ISETP.GT.U32.AND P4, PT, R41.reuse, R32, PT ;  /* 0x000000202900720c */ /* 0x040fe20003f84070 */
[--C-:B------:R-:W-:Y:S01]  /*11c0*/  @!P2 IMAD.IADD R22, R22, 0x1, -R41.reuse ;  /* 0x000000011616a824 */ /* 0x100fe200078e0a29 */
[----:B------:R-:W-:Y:S01]  /*11d0*/  ISETP.GT.U32.AND P2, PT, R41, R30, PT ;  /* 0x0000001e2900720c */ /* 0x000fe20003f44070 */
[----:B------:R-:W-:Y:S01]  /*11e0*/  @!P3 IMAD.IADD R23, R23, 0x1, -R41 ;  /* 0x000000011717b824 */ /* 0x000fe200078e0a29 */
[----:B------:R-:W-:Y:S01]  /*11f0*/  ISETP.GT.U32.AND P3, PT, R41, R31, PT ;  /* 0x0000001f2900720c */ /* 0x000fe20003f64070 */
[----:B------:R-:W-:Y:S01]  /*1200*/  @!P1 IMAD.IADD R40, R40, 0x1, -R43 ;  /* 0x0000000128289824 */ /* 0x000fe200078e0a2b */
[----:B------:R-:W-:Y:S01]  /*1210*/  LOP3.LUT P1, RZ, R0, 0x40, RZ, 0xc0, !PT ;  /* 0x0000004000ff7812 */ /* 0x000fe2000782c0ff */
[--C-:B------:R-:W-:Y:S01]  /*1220*/  @!P6 IMAD.IADD R37, R37, 0x1, -R41.reuse ;  /* 0x000000012525e824 */ /* 0x100fe200078e0a29 */
[----:B------:R-:W-:Y:S01]  /*1230*/  ISETP.GT.U32.AND P6, PT, R41, R26, PT ;  /* 0x0000001a2900720c */ /* 0x000fe20003fc4070 */
[--C-:B------:R-:W-:Y:S01]  /*1240*/  @!P0 IMAD.IADD R27, R27, 0x1, -R41.reuse ;  /* 0x000000011b1b8824 */ /* 0x100fe200078e0a29 */
[----:B------:R-:W-:Y:S01]  /*1250*/  ISETP.GE.AND P0, PT, R19, RZ, PT ;  /* 0x000000ff1300720c */ /* 0x000fe20003f06270 */
[--C-:B------:R-:W-:Y:S01]  /*1260*/  @!P5 IMAD.IADD R25, R25, 0x1, -R41.reuse ;  /* 0x000000011919d824 */ /* 0x100fe200078e0a29 */
[----:B------:R-:W-:Y:S01]  /*1270*/  SEL R42, RZ, 0x90, !P1 ;  /* 0x00000090ff2a7807 */ /* 0x000fe20004800000 */
[--C-:B------:R-:W-:Y:S01]  /*1280*/  @!P4 IMAD.IADD R32, R32, 0x1, -R41.reuse ;  /* 0x000000012020c824 */ /* 0x100fe200078e0a29 */
[C---:B------:R-:W-:Y:S01]  /*1290*/  ISETP.GT.U32.AND P5, PT, R41.reuse, R33, PT ;  /* 0x000000212900720c */ /* 0x040fe20003fa4070 */
[--C-:B------:R-:W-:Y:S01]  /*12a0*/  @!P2 IMAD.IADD R30, R30, 0x1, -R41.reuse ;  /* 0x000000011e1ea824 */ /* 0x100fe200078e0a29 */
[----:B------:R-:W-:Y:S01]  /*12b0*/  ISETP.GT.U32.AND P1, PT, R41, R35, PT ;  /* 0x000000232900720c */ /* 0x000fe20003f24070 */
[--C-:B------:R-:W-:Y:S01]  /*12c0*/  @!P3 IMAD.IADD R31, R31, 0x1, -R41.reuse ;  /* 0x000000011f1fb824 */ /* 0x100fe200078e0a29 */
[C---:B------:R-:W-:Y:S01]  /*12d0*/  ISETP.GT.U32.AND P4, PT, R41.reuse, R38, PT ;  /* 0x000000262900720c */ /* 0x040fe20003f84070 */
[----:B------:R-:W-:Y:S01]  /*12e0*/  IMAD.SHL.U32 R21, R2, 0x2, RZ ;  /* 0x0000000202157824 */ /* 0x000fe200078e00ff */
[C---:B------:R-:W-:Y:S01]  /*12f0*/  ISETP.GT.U32.AND P3, PT, R41.reuse, R37, PT ;  /* 0x000000252900720c */ /* 0x040fe20003f64070 */
[--C-:B------:R-:W-:Y:S01]  /*1300*/  @!P6 IMAD.IADD R26, R26, 0x1, -R41.reuse ;  /* 0x000000011a1ae824 */ /* 0x100fe200078e0a29 */
[C---:B------:R-:W-:Y:S01]  /*1310*/  ISETP.GT.U32.AND P2, PT, R41.reuse, R36, PT ;  /* 0x000000242900720c */ /* 0x040fe20003f44070 */
[----:B------:R-:W-:Y:S01]  /*1320*/  @!P0 IMAD.MOV R40, RZ, RZ, -R40 ;  /* 0x000000ffff288224 */ /* 0x000fe200078e0a28 */
[----:B------:R-:W-:Y:S01]  /*1330*/  ISETP.GE.AND P0, PT, R16, RZ, PT ;  /* 0x000000ff1000720c */ /* 0x000fe20003f06270 */
[----:B------:R-:W-:Y:S01]  /*1340*/  IMAD R52, R52, R56, RZ ;  /* 0x0000003834347224 */ /* 0x000fe200078e02ff */
[----:B------:R-:W-:Y:S01]  /*1350*/  ISETP.GT.U32.AND P6, PT, R41, R34, PT ;  /* 0x000000222900720c */ /* 0x000fe20003fc4070 */
[--C-:B------:R-:W-:Y:S01]  /*1360*/  @!P5 IMAD.IADD R33, R33, 0x1, -R41.reuse ;  /* 0x000000012121d824 */ /* 0x100fe200078e0a29 */
[----:B------:R-:W-:Y:S01]  /*1370*/  ISETP.GE.AND P5, PT, R18, RZ, PT ;  /* 0x000000ff1200720c */ /* 0x000fe20003fa6270 */
        /* <DEDUP_REMOVED lines=8> */
[----:B------:R-:W-:Y:S01]  /*1400*/  @!P0 IMAD.MOV R24, RZ, RZ, -R24 ;  /* 0x000000ffff188224 */ /* 0x000fe200078e0a18 */
[----:B------:R-:W-:Y:S01]  /*1410*/  ISETP.GE.AND P0, PT, R10, RZ, PT ;  /* 0x000000ff0a00720c */ /* 0x000fe20003f06270 */
[----:B------:R-:W-:Y:S01]  /*1420*/  @!P6 IMAD.IADD R34, R34, 0x1, -R41 ;  /* 0x000000012222e824 */ /* 0x000fe200078e0a29 */
[----:B------:R-:W-:Y:S01]  /*1430*/  ISETP.NE.AND P6, PT, R28, RZ, PT ;  /* 0x000000ff1c00720c */ /* 0x000fe20003fc5270 */
[----:B------:R-:W-:Y:S01]  /*1440*/  @!P5 IMAD.MOV R22, RZ, RZ, -R22 ;  /* 0x000000ffff16d224 */ /* 0x000fe200078e0a16 */
[----:B------:R-:W-:Y:S01]  /*1450*/  ISETP.GE.AND P5, PT, R12, RZ, PT ;  /* 0x000000ff0c00720c */ /* 0x000fe20003fa6270 */
        /* <DEDUP_REMOVED lines=10> */
[----:B------:R-:W-:Y:S01]  /*1500*/  IMAD R48, R48, R56, RZ ;  /* 0x0000003830307224 */ /* 0x000fe200078e02ff */
[----:B------:R-:W-:Y:S01]  /*1510*/  @!P6 LOP3.LUT R40, RZ, R28, RZ, 0x33, !PT ;  /* 0x0000001cff28e212 */ /* 0x000fe200078e33ff */
[----:B------:R-:W-:Y:S01]  /*1520*/  @!P5 IMAD.MOV R30, RZ, RZ, -R30 ;  /* 0x000000ffff1ed224 */ /* 0x000fe200078e0a1e */
[----:B------:R-:W-:Y:S01]  /*1530*/  ISETP.GE.AND P5, PT, R6, RZ, PT ;  /* 0x000000ff0600720c */ /* 0x000fe20003fa6270 */
[----:B------:R-:W-:Y:S01]  /*1540*/  @!P1 IMAD.MOV R31, RZ, RZ, -R31 ;  /* 0x000000ffff1f9224 */ /* 0x000fe200078e0a1f */
[----:B------:R-:W-:Y:S01]  /*1550*/  ISETP.GE.AND P1, PT, R5, RZ, PT ;  /* 0x000000ff0500720c */ /* 0x000fe20003f26270 */
[----:B------:R-:W-:Y:S01]  /*1560*/  @!P4 IMAD.MOV R33, RZ, RZ, -R33 ;  /* 0x000000ffff21c224 */ /* 0x000fe200078e0a21 */
[----:B------:R-:W-:Y:S01]  /*1570*/  ISETP.GE.AND P4, PT, R3, RZ, PT ;  /* 0x000000ff0300720c */ /* 0x000fe20003f86270 */
[----:B------:R-:W-:Y:S01]  /*1580*/  @!P3 IMAD.MOV R34, RZ, RZ, -R34 ;  /* 0x000000ffff22b224 */ /* 0x000fe200078e0a22 */
[----:B------:R-:W-:Y:S01]  /*1590*/  LEA.HI R53, R20, R53, RZ, 0x6 ;  /* 0x0000003514357211 */ /* 0x000fe200078f30ff */
[----:B------:R-:W-:Y:S01]  /*15a0*/  IMAD R40, R40, UR4, RZ ;  /* 0x0000000428287c24 */ /* 0x000fe2000f8e02ff */
[----:B------:R-:W-:Y:S01]  /*15b0*/  LOP3.LUT R20, R42, R21, RZ, 0x3c, !PT ;  /* 0x000000152a147212 */ /* 0x000fe200078e3cff */
[----:B------:R-:W-:Y:S01]  /*15c0*/  @!P0 IMAD.MOV R38, RZ, RZ, -R38 ;  /* 0x000000ffff268224 */ /* 0x000fe200078e0a26 */
[----:B------:R-:W-:Y:S01]  /*15d0*/  ISETP.NE.AND P3, PT, R29, RZ, PT ;  /* 0x000000ff1d00720c */ /* 0x000fe20003f65270 */
[----:B------:R-:W-:Y:S01]  /*15e0*/  ULDC UR4, c[0x0][0x240] ;  /* 0x0000900000047ab9 */ /* 0x000fe20000000800 */
[----:B------:R-:W-:Y:S01]  /*15f0*/  LOP3.LUT R21, RZ, R29, RZ, 0x33, !PT ;  /* 0x0000001dff157212 */ /* 0x000fe200078e33ff */
[----:B------:R-:W-:Y:S01]  /*1600*/  @!P2 IMAD.MOV R35, RZ, RZ, -R35 ;  /* 0x000000ffff23a224 */ /* 0x000fe200078e0a23 */
[----:B------:R-:W-:Y:S01]  /*1610*/  LEA R74, P0, R40, UR6, 0x1 ;  /* 0x00000006284a7c11 */ /* 0x000fe2000f8008ff */
[----:B------:R-:W-:Y:S01]  /*1620*/  @!P5 IMAD.MOV R36, RZ, RZ, -R36 ;  /* 0x000000ffff24d224 */ /* 0x000fe200078e0a24 */
[C---:B------:R-:W-:Y:S01]  /*1630*/  SEL R22, R21.reuse, R22, !P3 ;  /* 0x0000001615167207 */ /* 0x040fe20005800000 */
[----:B------:R-:W-:Y:S01]  /*1640*/  @!P1 IMAD.MOV R37, RZ, RZ, -R37 ;  /* 0x000000ffff259224 */ /* 0x000fe200078e0a25 */
[C---:B------:R-:W-:Y:S01]  /*1650*/  SEL R23, R21.reuse, R23, !P3 ;  /* 0x0000001715177207 */ /* 0x040fe20005800000 */
[----:B------:R-:W-:Y:S01]  /*1660*/  @!P4 IMAD.MOV R39, RZ, RZ, -R39 ;  /* 0x000000ffff27c224 */ /* 0x000fe200078e0a27 */
[C---:B------:R-:W-:Y:S01]  /*1670*/  SEL R24, R21.reuse, R24, !P3 ;  /* 0x0000001815187207 */ /* 0x040fe20005800000 */
[----:B------:R-:W-:Y:S01]  /*1680*/  IMAD R22, R22, UR4, RZ ;  /* 0x0000000416167c24 */ /* 0x000fe2000f8e02ff */
[----:B------:R-:W-:Y:S01]  /*1690*/  SEL R25, R21, R25, !P3 ;  /* 0x0000001915197207 */ /* 0x000fe20005800000 */
[----:B------:R-:W-:Y:S01]  /*16a0*/  IMAD R23, R23, UR4, RZ ;  /* 0x0000000417177c24 */ /* 0x000fe2000f8e02ff */
        /* <DEDUP_REMOVED lines=10> */
[----:B------:R-:W-:Y:S01]  /*1750*/  LEA.HI.X.SX32 R75, R40, UR7, 0x1, P0 ;  /* 0x00000007284b7c11 */ /* 0x000fe200080f0eff */
[----:B------:R-:W-:Y:S01]  /*1760*/  ULDC.64 UR6, c[0x0][0x218] ;  /* 0x0000860000067ab9 */ /* 0x000fe20000000a00 */
        /* <DEDUP_REMOVED lines=14> */
[----:B------:R-:W-:Y:S01]  /*1850*/  LEA R108, P2, R22, UR6, 0x1 ;  /* 0x00000006166c7c11 */ /* 0x000fe2000f8408ff */
[----:B------:R-:W-:Y:S01]  /*1860*/  IMAD R38, R38, UR4, RZ ;  /* 0x0000000426267c24 */ /* 0x000fe2000f8e02ff */
[----:B------:R-:W-:Y:S01]  /*1870*/  LEA R106, P1, R23, UR6, 0x1 ;  /* 0x00000006176a7c11 */ /* 0x000fe2000f8208ff */
[----:B------:R-:W-:Y:S01]  /*1880*/  IMAD R21, R21, UR4, RZ ;  /* 0x0000000415157c24 */ /* 0x000fe2000f8e02ff */
[----:B------:R-:W-:Y:S01]  /*1890*/  LEA.HI.X.SX32 R109, R22, UR7, 0x1, P2 ;  /* 0x00000007166d7c11 */ /* 0x000fe200090f0eff */
[----:B------:R-:W-:Y:S01]  /*18a0*/  UMOV UR4, URZ ;  /* 0x0000003f00047c82 */ /* 0x000fe20008000000 */
[----:B------:R-:W-:Y:S01]  /*18b0*/  LEA.HI.X.SX32 R107, R23, UR7, 0x1, P1 ;  /* 0x00000007176b7c11 */ /* 0x000fe200088f0eff */
[----:B------:R-:W-:Y:S01]  /*18c0*/  UIADD3.X UR9, UR4, 0x40000040, URZ, UP0, !UPT ;  /* 0x4000004004097890 */ /* 0x000fe200087fe43f */
[----:B------:R-:W-:Y:S01]  /*18d0*/  LEA R104, P0, R24, UR6, 0x1 ;  /* 0x0000000618687c11 */ /* 0x000fe2000f8008ff */
[-C--:B------:R-:W-:Y:S01]  /*18e0*/  IMAD R47, R47, R56.reuse, RZ ;  /* 0x000000382f2f7224 */ /* 0x080fe200078e02ff */
        /* <DEDUP_REMOVED lines=12> */
[----:B------:R-:W-:Y:S01]  /*19b0*/  LEA.HI.X.SX32 R105, R24, UR7, 0x1, P0 ;  /* 0x0000000718697c11 */ /* 0x000fe200080f0eff */
        /* <DEDUP_REMOVED lines=10> */
[----:B------:R-:W-:Y:S01]  /*1a60*/  IMAD R62, R62, R56, RZ ;  /* 0x000000383e3e7224 */ /* 0x000fe200078e02ff */
[----:B------:R-:W-:Y:S01]  /*1a70*/  LEA.HI.X.SX32 R93, R32, UR7, 0x1, P1 ;  /* 0x00000007205d7c11 */ /* 0x000fe200088f0eff */
[----:B------:R-:W-:Y:S01]  /*1a80*/  IMAD.SHL.U32 R61, R56, 0x40, RZ ;  /* 0x00000040383d7824 */ /* 0x000fe200078e00ff */
[----:B------:R-:W-:Y:S01]  /*1a90*/  LEA R110, P0, R33, UR6, 0x1 ;  /* 0x00000006216e7c11 */ /* 0x000fe2000f8008ff */
[----:B---3--:R-:W-:Y:S01]  /*1aa0*/  IMAD R60, R2, R59, RZ ;  /* 0x0000003b023c7224 */ /* 0x008fe200078e02ff */
[----:B------:R-:W-:-:S02]  /*1ab0*/  LEA R94, P4, R34, UR6, 0x1 ;  /* 0x00000006225e7c11 */ /* 0x000fc4000f8808ff */
[----:B------:R-:W-:Y:S02]  /*1ac0*/  CS2R R24, SRZ ;  /* 0x0000000000187805 */ /* 0x000fe4000001ff00 */
[----:B------:R-:W-:Y:S02]  /*1ad0*/  LEA R88, P6, R35, UR6, 0x1 ;  /* 0x0000000623587c11 */ /* 0x000fe4000f8c08ff */
[----:B------:R-:W-:Y:S02]  /*1ae0*/  CS2R R26, SRZ ;  /* 0x00000000001a7805 */ /* 0x000fe4000001ff00 */
[----:B------:R-:W-:Y:S02]  /*1af0*/  LEA R144, P5, R36, UR6, 0x1 ;  /* 0x0000000624907c11 */ /* 0x000fe4000f8a08ff */
[----:B------:R-:W-:Y:S02]  /*1b00*/  CS2R R28, SRZ ;  /* 0x00000000001c7805 */ /* 0x000fe4000001ff00 */
[----:B------:R-:W-:-:S02]  /*1b10*/  LEA R112, P3, R37, UR6, 0x1 ;  /* 0x0000000625707c11 */ /* 0x000fc4000f8608ff */
[----:B------:R-:W-:Y:S02]  /*1b20*/  CS2R R30, SRZ ;  /* 0x00000000001e7805 */ /* 0x000fe4000001ff00 */
[----:B------:R-:W-:Y:S01]  /*1b30*/  LEA R90, P2, R38, UR6, 0x1 ;  /* 0x00000006265a7c11 */ /* 0x000fe2000f8408ff */
[----:B------:R-:W-:Y:S01]  /*1b40*/  IMAD.SHL.U32 R59, R59, 0x40, RZ ;  /* 0x000000403b3b7824 */ /* 0x000fe200078e00ff */
[----:B------:R-:W-:Y:S01]  /*1b50*/  LEA R146, P1, R21, UR6, 0x1 ;  /* 0x0000000615927c11 */ /* 0x000fe2000f8208ff */
[----:B------:R-:W-:Y:S01]  /*1b60*/  UIADD3 UR6, UR12, 0x2000, URZ ;  /* 0x000020000c067890 */ /* 0x000fe2000fffe03f */
[----:B------:R-:W-:Y:S01]  /*1b70*/  LOP3.LUT R22, R63, 0x32, RZ, 0xfc, !PT ;  /* 0x000000323f167812 */ /* 0x000fe200078efcff */
[----:B------:R-:W-:Y:S01]  /*1b80*/  UIADD3.64 UR20, UR8, 0x80, URZ ;  /* 0x0000008008147897 */ /* 0x000fe2000fffe03f */
[----:B------:R-:W-:Y:S01]  /*1b90*/  LEA.HI.X.SX32 R127, R21, UR7, 0x1, P1 ;  /* 0x00000007157f7c11 */ /* 0x000fe200088f0eff */
[----:B------:R-:W-:Y:S01]  /*1ba0*/  USHF.R.U32.HI UR6, URZ, 0x4, UR6 ;  /* 0x000000043f067899 */ /* 0x000fe20008011606 */
[C---:B------:R-:W-:Y:S01]  /*1bb0*/  LOP3.LUT R21, R63.reuse, 0x2c, RZ, 0xfc, !PT ;  /* 0x0000002c3f157812 */ /* 0x040fe200078efcff */
[-C--:B------:R-:W-:Y:S01]  /*1bc0*/  IMAD R22, R22, R56.reuse, RZ ;  /* 0x0000003816167224 */ /* 0x080fe200078e02ff */
[C---:B------:R-:W-:Y:S01]  /*1bd0*/  LOP3.LUT R43, R63.reuse, 0x1a, RZ, 0xfc, !PT ;  /* 0x0000001a3f2b7812 */ /* 0x040fe200078efcff */
[----:B------:R-:W-:Y:S01]  /*1be0*/  USGXT.U32 UR6, UR6, 0xe ;  /* 0x0000000e0606789a */ /* 0x000fe20008000000 */
[----:B------:R-:W-:Y:S01]  /*1bf0*/  LOP3.LUT R42, R63, 0x18, RZ, 0xfc, !PT ;  /* 0x000000183f2a7812 */ /* 0x000fe200078efcff */
[-C--:B------:R-:W-:Y:S01]  /*1c00*/  IMAD R21, R21, R56.reuse, RZ ;  /* 0x0000003815157224 */ /* 0x080fe200078e02ff */
[C---:B------:R-:W-:Y:S01]  /*1c10*/  LOP3.LUT R23, R63.reuse, 0x14, RZ, 0xfc, !PT ;  /* 0x000000143f177812 */ /* 0x040fe200078efcff */
[----:B------:R-:W-:Y:S01]  /*1c20*/  UIADD3 UR10, UP0, UR6, 0x2, URZ ;  /* 0x00000002060a7890 */ /* 0x000fe2000ff1e03f */
[----:B------:R-:W-:Y:S01]  /*1c30*/  LOP3.LUT R40, R63, 0x12, RZ, 0xfc, !PT ;  /* 0x000000123f287812 */ /* 0x000fe200078efcff */
        /* <DEDUP_REMOVED lines=10> */
[----:B------:R-:W-:Y:S01]  /*1ce0*/  UIADD3.X UR11, UR5, 0x40000040, URZ, UP0, !UPT ;  /* 0x40000040050b7890 */ /* 0x000fe200087fe43f */
[----:B------:R-:W-:-:S02]  /*1cf0*/  LEA.HI.X.SX32 R91, R38, UR7, 0x1, P2 ;  /* 0x00000007265b7c11 */ /* 0x000fc400090f0eff */
[----:B------:R-:W-:Y:S02]  /*1d00*/  CS2R R32, SRZ ;  /* 0x0000000000207805 */ /* 0x000fe4000001ff00 */
[----:B------:R-:W-:Y:S02]  /*1d10*/  CS2R R34, SRZ ;  /* 0x0000000000227805 */ /* 0x000fe4000001ff00 */
[----:B------:R-:W-:Y:S02]  /*1d20*/  CS2R R36, SRZ ;  /* 0x0000000000247805 */ /* 0x000fe4000001ff00 */
[----:B------:R-:W-:Y:S02]  /*1d30*/  CS2R R38, SRZ ;  /* 0x0000000000267805 */ /* 0x000fe4000001ff00 */
[----:B------:R-:W-:Y:S01]  /*1d40*/  SHF.R.S32.HI R53, RZ, 0x6, R53 ;  /* 0x00000006ff357819 */ /* 0x000fe20000011435 */
[----:B------:R-:W-:Y:S01]  /*1d50*/  UIADD3.64 UR24, UR8, 0x100, URZ ;  /* 0x0000010008187897 */ /* 0x000fe2000fffe03f */
[C---:B------:R-:W-:Y:S01]  /*1d60*/  LOP3.LUT R58, R20.reuse, 0x20, RZ, 0x3c, !PT ;  /* 0x00000020143a7812 */ /* 0x040fe200078e3cff */
[----:B------:R-:W-:Y:S01]  /*1d70*/  UIADD3.64 UR22, UR10, 0x2, URZ ;  /* 0x000000020a167897 */ /* 0x000fe2000fffe03f */
[C---:B------:R-:W-:Y:S01]  /*1d80*/  LOP3.LUT R57, R20.reuse, 0x40, RZ, 0x3c, !PT ;  /* 0x0000004014397812 */ /* 0x040fe200078e3cff */
[----:B------:R-:W-:Y:S01]  /*1d90*/  UIADD3.64 UR26, UR10, 0x4, URZ ;  /* 0x000000040a1a7897 */ /* 0x000fe2000fffe03f */
[----:B------:R-:W-:-:S11]  /*1da0*/  LOP3.LUT R56, R20, 0x60, RZ, 0x3c, !PT ;  /* 0x0000006014387812 */ /* 0x000fd600078e3cff */
.L_x_1:
[----:B------:R-:W-:Y:S01]  /*1db0*/  SHF.R.U32.HI R86, RZ, 0x6, R0 ;  /* 0x00000006ff567819 */ /* 0x000fe20000011600 */
[----:B------:R-:W-:Y:S01]  /*1dc0*/  IMAD.WIDE R78, R63, 0x2, R74 ;  /* 0x000000023f4e7825 */ /* 0x000fe200078e024a */
[----:B------:R-:W-:Y:S02]  /*1dd0*/  PRMT R117, RZ, 0x7610, R117 ;  /* 0x00007610ff757816 */ /* 0x000fe40000000075 */
[----:B------:R-:W-:-:S04]  /*1de0*/  SGXT.U32 R86, R86, 0x1 ;  /* 0x000000015656781a */ /* 0x000fc80000000000 */
[C---:B------:R-:W-:Y:S02]  /*1df0*/  ISETP.GE.AND P0, PT, R86.reuse, UR16, PT ;  /* 0x0000001056007c0c */ /* 0x040fe4000bf06270 */
[C---:B------:R-:W-:Y:S02]  /*1e00*/  LOP3.LUT R41, R86.reuse, 0x2, RZ, 0xfc, !PT ;  /* 0x0000000256297812 */ /* 0x040fe400078efcff */
[C---:B------:R-:W-:Y:S02]  /*1e10*/  LOP3.LUT R76, R86.reuse, 0x4, RZ, 0xfc, !PT ;  /* 0x00000004564c7812 */ /* 0x040fe400078efcff */
[----:B------:R-:W-:Y:S02]  /*1e20*/  LOP3.LUT R77, R86, 0x6, RZ, 0xfc, !PT ;  /* 0x00000006564d7812 */ /* 0x000fe400078efcff */
[----:B------:R-:W-:Y:S02]  /*1e30*/  ISETP.GE.AND P4, PT, R41, UR16, PT ;  /* 0x0000001029007c0c */ /* 0x000fe4000bf86270 */
[----:B------:R-:W-:-:S03]  /*1e40*/  ISETP.GE.AND P5, PT, R77, UR16, PT ;  /* 0x000000104d007c0c */ /* 0x000fc6000bfa6270 */
[----:B------:R0:W2:Y:S01]  /*1e50*/  @!P0 LDG.E.U16 R117, desc[UR14][R78.64] ;  /* 0x0000000e4e758981 */ /* 0x0000a2000c1e1500 */
[----:B------:R-:W-:Y:S01]  /*1e60*/  ISETP.GE.AND P0, PT, R76, UR16, PT ;  /* 0x000000104c007c0c */ /* 0x000fe2000bf06270 */
[--C-:B------:R-:W-:Y:S01]  /*1e70*/  IMAD.WIDE R76, R62, 0x2, R74.reuse ;  /* 0x000000023e4c7825 */ /* 0x100fe200078e024a */
[C---:B------:R-:W-:Y:S02]  /*1e80*/  LOP3.LUT R80, R86.reuse, 0xa, RZ, 0xfc, !PT ;  /* 0x0000000a56507812 */ /* 0x040fe400078efcff */
[C---:B------:R-:W-:Y:S02]  /*1e90*/  LOP3.LUT R81, R86.reuse, 0xc, RZ, 0xfc, !PT ;  /* 0x0000000c56517812 */ /* 0x040fe400078efcff */
[----:B------:R-:W-:Y:S01]  /*1ea0*/  LOP3.LUT R41, R86, 0x8, RZ, 0xfc, !PT ;  /* 0x0000000856297812 */ /* 0x000fe200078efcff */
[----:B------:R-:W-:Y:S01]  /*1eb0*/  IMAD.WIDE R82, R65, 0x2, R74 ;  /* 0x0000000241527825 */ /* 0x000fe200078e024a */
[----:B------:R-:W-:Y:S02]  /*1ec0*/  PRMT R165, RZ, 0x7610, R165 ;  /* 0x00007610ffa57816 */ /* 0x000fe400000000a5 */
[----:B------:R-:W-:-:S02]  /*1ed0*/  ISETP.GE.AND P1, PT, R80, UR16, PT ;  /* 0x0000001050007c0c */ /* 0x000fc4000bf26270 */
[----:B------:R-:W-:Y:S01]  /*1ee0*/  ISETP.GE.AND P3, PT, R81, UR16, PT ;  /* 0x0000001051007c0c */ /* 0x000fe2000bf66270 */
[----:B------:R-:W-:Y:S01]  /*1ef0*/  IMAD.WIDE R80, R64, 0x2, R74 ;  /* 0x0000000240507825 */ /* 0x000fe200078e024a */
[----:B------:R-:W-:Y:S01]  /*1f00*/  PRMT R128, RZ, 0x7610, R128 ;  /* 0x00007610ff807816 */ /* 0x000fe20000000080 */
[----:B------:R-:W3:Y:S01]  /*1f10*/  @!P4 LDG.E.U16 R165, desc[UR14][R76.64] ;  /* 0x0000000e4ca5c981 */ /* 0x000ee2000c1e1500 */
[----:B------:R-:W-:Y:S02]  /*1f20*/  PRMT R149, RZ, 0x7610, R149 ;  /* 0x00007610ff957816 */ /* 0x000fe40000000095 */
[----:B------:R-:W-:Y:S02]  /*1f30*/  ISETP.GE.AND P2, PT, R41, UR16, PT ;  /* 0x0000001029007c0c */ /* 0x000fe4000bf46270 */
[C---:B------:R-:W-:Y:S01]  /*1f40*/  LOP3.LUT R41, R86.reuse, 0xe, RZ, 0xfc, !PT ;  /* 0x0000000e56297812 */ /* 0x040fe200078efcff */
[----:B------:R1:W4:Y:S01]  /*1f50*/  @!P0 LDG.E.U16 R128, desc[UR14][R80.64] ;  /* 0x0000000e50808981 */ /* 0x000322000c1e1500 */
[----:B0-----:R-:W-:-:S02]  /*1f60*/  LOP3.LUT R78, R86, 0x10, RZ, 0xfc, !PT ;  /* 0x00000010564e7812 */ /* 0x001fc400078efcff */
[----:B------:R-:W-:Y:S01]  /*1f70*/  LOP3.LUT R79, R86, 0x12, RZ, 0xfc, !PT ;  /* 0x00000012564f7812 */ /* 0x000fe200078efcff */
[----:B------:R0:W5:Y:S01]  /*1f80*/  @!P5 LDG.E.U16 R149, desc[UR14][R82.64] ;  /* 0x0000000e5295d981 */ /* 0x000162000c1e1500 */
[----:B------:R-:W-:Y:S02]  /*1f90*/  ISETP.GE.AND P4, PT, R41, UR16, PT ;  /* 0x0000001029007c0c */ /* 0x000fe4000bf86270 */
[----:B------:R-:W-:Y:S02]  /*1fa0*/  ISETP.GE.AND P0, PT, R78, UR16, PT ;  /* 0x000000104e007c0c */ /* 0x000fe4000bf06270 */
[----:B------:R-:W-:Y:S01]  /*1fb0*/  ISETP.GE.AND P5, PT, R79, UR16, PT ;  /* 0x000000104f007c0c */ /* 0x000fe2000bfa6270 */
[----:B------:R-:W-:Y:S01]  /*1fc0*/  IMAD.WIDE R78, R68, 0x2, R74 ;  /* 0x00000002444e7825 */ /* 0x000fe200078e024a */
[----:B------:R-:W-:Y:S02]  /*1fd0*/  PRMT R126, RZ, 0x7610, R126 ;  /* 0x00007610ff7e7816 */ /* 0x000fe4000000007e */
[----:B------:R-:W-:Y:S01]  /*1fe0*/  PRMT R41, RZ, 0x7610, R41 ;  /* 0x00007610ff297816 */ /* 0x000fe20000000029 */
[----:B------:R-:W-:Y:S01]  /*1ff0*/  IMAD.WIDE R84, R66, 0x2, R74 ;  /* 0x0000000242547825 */ /* 0x000fe200078e024a */
[----:B------:R-:W-:-:S02]  /*2000*/  PRMT R163, RZ, 0x7610, R163 ;  /* 0x00007610ffa37816 */ /* 0x000fc400000000a3 */
[C---:B-1----:R-:W-:Y:S01]  /*2010*/  LOP3.LUT R80, R86.reuse, 0x18, RZ, 0xfc, !PT ;  /* 0x0000001856507812 */ /* 0x042fe200078efcff */
[----:B------:R-:W-:Y:S01]  /*2020*/  IMAD.WIDE R76, R67, 0x2, R74 ;  /* 0x00000002434c7825 */ /* 0x000fe200078e024a */
[C---:B------:R-:W-:Y:S01]  /*2030*/  LOP3.LUT R87, R86.reuse, 0x14, RZ, 0xfc, !PT ;  /* 0x0000001456577812 */ /* 0x040fe200078efcff */
[----:B------:R-:W5:Y:S01]  /*2040*/  @!P3 LDG.E.U16 R126, desc[UR14][R78.64] ;  /* 0x0000000e4e7eb981 */ /* 0x000f62000c1e1500 */
[----:B------:R-:W-:Y:S02]  /*2050*/  LOP3.LUT R114, R86, 0x16, RZ, 0xfc, !PT ;  /* 0x0000001656727812 */ /* 0x000fe400078efcff */
[----:B------:R-:W-:Y:S01]  /*2060*/  ISETP.GE.AND P3, PT, R80, UR16, PT ;  /* 0x0000001050007c0c */ /* 0x000fe2000bf66270 */
[----:B------:R-:W3:Y:S01]  /*2070*/  @!P2 LDG.E.U16 R41, desc[UR14][R84.64] ;  /* 0x0000000e5429a981 */ /* 0x000ee2000c1e1500 */
[----:B------:R-:W-:Y:S01]  /*2080*/  PRMT R147, RZ, 0x7610, R147 ;  /* 0x00007610ff937816 */ /* 0x000fe20000000093 */
[----:B------:R-:W-:Y:S01]  /*2090*/  IMAD.WIDE R80, R69, 0x2, R74 ;  /* 0x0000000245507825 */ /* 0x000fe200078e024a */
[----:B------:R-:W-:Y:S01]  /*20a0*/  ISETP.GE.AND P2, PT, R87, UR16, PT ;  /* 0x0000001057007c0c */ /* 0x000fe2000bf46270 */
[----:B------:R1:W4:Y:S01]  /*20b0*/  @!P1 LDG.E.U16 R163, desc[UR14][R76.64] ;  /* 0x0000000e4ca39981 */ /* 0x000322000c1e1500 */
[----:B------:R-:W-:Y:S01]  /*20c0*/  PRMT R140, RZ, 0x7610, R140 ;  /* 0x00007610ff8c7816 */ /* 0x000fe2000000008c */
[----:B0-----:R-:W-:Y:S01]  /*20d0*/  IMAD.WIDE R82, R70, 0x2, R74 ;  /* 0x0000000246527825 */ /* 0x001fe200078e024a */
[----:B------:R-:W-:Y:S01]  /*20e0*/  ISETP.GE.AND P1, PT, R114, UR16, PT ;  /* 0x0000001072007c0c */ /* 0x000fe2000bf26270 */
[----:B------:R0:W5:Y:S01]  /*20f0*/  @!P4 LDG.E.U16 R147, desc[UR14][R80.64] ;  /* 0x0000000e5093c981 */ /* 0x000162000c1e1500 */
[----:B------:R-:W-:-:S02]  /*2100*/  LOP3.LUT R87, R86, 0x1a, RZ, 0xfc, !PT ;  /* 0x0000001a56577812 */ /* 0x000fc400078efcff */
[----:B------:R-:W-:Y:S01]  /*2110*/  PRMT R124, RZ, 0x7610, R124 ;  /* 0x00007610ff7c7816 */ /* 0x000fe2000000007c */
[----:B------:R0:W4:Y:S01]  /*2120*/  @!P0 LDG.E.U16 R140, desc[UR14][R82.64] ;  /* 0x0000000e528c8981 */ /* 0x000122000c1e1500 */
[----:B-1----:R-:W-:Y:S02]  /*2130*/  LOP3.LUT R76, R86, 0x1c, RZ, 0xfc, !PT ;  /* 0x0000001c564c7812 */ /* 0x002fe400078efcff */
[----:B------:R-:W-:Y:S02]  /*2140*/  ISETP.GE.AND P4, PT, R87, UR16, PT ;  /* 0x0000001057007c0c */ /* 0x000fe4000bf86270 */
[----:B------:R-:W-:Y:S01]  /*2150*/  ISETP.GE.AND P0, PT, R76, UR16, PT ;  /* 0x000000104c007c0c */ /* 0x000fe2000bf06270 */
[----:B------:R-:W-:Y:S01]  /*2160*/  IMAD.WIDE R76, R23, 0x2, R74 ;  /* 0x00000002174c7825 */ /* 0x000fe200078e024a */
[----:B------:R-:W-:Y:S02]  /*2170*/  LOP3.LUT R87, R86, 0x1e, RZ, 0xfc, !PT ;  /* 0x0000001e56577812 */ /* 0x000fe400078efcff */
[----:B------:R-:W-:Y:S01]  /*2180*/  PRMT R161, RZ, 0x7610, R161 ;  /* 0x00007610ffa17816 */ /* 0x000fe200000000a1 */
[----:B------:R-:W-:Y:S01]  /*2190*/  IMAD.WIDE R84, R40, 0x2, R74 ;  /* 0x0000000228547825 */ /* 0x000fe200078e024a */
[----:B------:R-:W-:Y:S01]  /*21a0*/  PRMT R145, RZ, 0x7610, R145 ;  /* 0x00007610ff917816 */ /* 0x000fe20000000091 */
[----:B------:R-:W5:Y:S01]  /*21b0*/  @!P2 LDG.E.U16 R124, desc[UR14][R76.64] ;  /* 0x0000000e4c7ca981 */ /* 0x000f62000c1e1500 */
[C---:B0-----:R-:W-:Y:S01]  /*21c0*/  LOP3.LUT R80, R86.reuse, 0x22, RZ, 0xfc, !PT ;  /* 0x0000002256507812 */ /* 0x041fe200078efcff */
[----:B------:R-:W-:Y:S01]  /*21d0*/  IMAD.WIDE R78, R45, 0x2, R74 ;  /* 0x000000022d4e7825 */ /* 0x000fe200078e024a */
[----:B------:R-:W-:Y:S01]  /*21e0*/  ISETP.GE.AND P6, PT, R87, UR16, PT ;  /* 0x0000001057007c0c */ /* 0x000fe2000bfc6270 */
[----:B------:R0:W5:Y:S01]  /*21f0*/  @!P5 LDG.E.U16 R161, desc[UR14][R84.64] ;  /* 0x0000000e54a1d981 */ /* 0x000162000c1e1500 */
[----:B------:R-:W-:-:S02]  /*2200*/  LOP3.LUT R82, R86, 0x24, RZ, 0xfc, !PT ;  /* 0x0000002456527812 */ /* 0x000fc400078efcff */
[----:B------:R-:W-:Y:S01]  /*2210*/  ISETP.GE.AND P2, PT, R80, UR16, PT ;  /* 0x0000001050007c0c */ /* 0x000fe2000bf46270 */
[----:B------:R1:W5:Y:S01]  /*2220*/  @!P1 LDG.E.U16 R145, desc[UR14][R78.64] ;  /* 0x0000000e4e919981 */ /* 0x000362000c1e1500 */
[----:B------:R-:W-:Y:S01]  /*2230*/  PRMT R138, RZ, 0x7610, R138 ;  /* 0x00007610ff8a7816 */ /* 0x000fe2000000008a */
[----:B------:R-:W-:Y:S01]  /*2240*/  IMAD.WIDE R80, R42, 0x2, R74 ;  /* 0x000000022a507825 */ /* 0x000fe200078e024a */
[----:B------:R-:W-:Y:S02]  /*2250*/  PRMT R159, RZ, 0x7610, R159 ;  /* 0x00007610ff9f7816 */ /* 0x000fe4000000009f */
[----:B------:R-:W-:Y:S01]  /*2260*/  LOP3.LUT R114, R86, 0x20, RZ, 0xfc, !PT ;  /* 0x0000002056727812 */ /* 0x000fe200078efcff */
[--C-:B0-----:R-:W-:Y:S01]  /*2270*/  IMAD.WIDE R84, R43, 0x2, R74.reuse ;  /* 0x000000022b547825 */ /* 0x101fe200078e024a */
[----:B------:R-:W-:Y:S01]  /*2280*/  ISETP.GE.AND P1, PT, R82, UR16, PT ;  /* 0x0000001052007c0c */ /* 0x000fe2000bf26270 */
[----:B------:R0:W5:Y:S01]  /*2290*/  @!P3 LDG.E.U16 R138, desc[UR14][R80.64] ;  /* 0x0000000e508ab981 */ /* 0x000162000c1e1500 */
[C---:B------:R-:W-:Y:S01]  /*22a0*/  LOP3.LUT R82, R86.reuse, 0x28, RZ, 0xfc, !PT ;  /* 0x0000002856527812 */ /* 0x040fe200078efcff */
[----:B-1----:R-:W-:Y:S01]  /*22b0*/  IMAD.WIDE R78, R49, 0x2, R74 ;  /* 0x00000002314e7825 */ /* 0x002fe200078e024a */
[----:B------:R-:W-:Y:S01]  /*22c0*/  PRMT R143, RZ, 0x7610, R143 ;  /* 0x00007610ff8f7816 */ /* 0x000fe2000000008f */
[----:B------:R1:W5:Y:S01]  /*22d0*/  @!P4 LDG.E.U16 R159, desc[UR14][R84.64] ;  /* 0x0000000e549fc981 */ /* 0x000362000c1e1500 */
[----:B------:R-:W-:Y:S01]  /*22e0*/  LOP3.LUT R83, R86, 0x26, RZ, 0xfc, !PT ;  /* 0x0000002656537812 */ /* 0x000fe200078efcff */
[----:B------:R-:W-:Y:S01]  /*22f0*/  IMAD.WIDE R76, R44, 0x2, R74 ;  /* 0x000000022c4c7825 */ /* 0x000fe200078e024a */
[----:B------:R-:W-:-:S02]  /*2300*/  PRMT R122, RZ, 0x7610, R122 ;  /* 0x00007610ff7a7816 */ /* 0x000fc4000000007a */
[----:B------:R-:W-:Y:S01]  /*2310*/  ISETP.GE.AND P5, PT, R114, UR16, PT ;  /* 0x0000001072007c0c */ /* 0x000fe2000bfa6270 */
[----:B------:R-:W5:Y:S01]  /*2320*/  @!P6 LDG.E.U16 R143, desc[UR14][R78.64] ;  /* 0x0000000e4e8fe981 */ /* 0x000f62000c1e1500 */
[----:B0-----:R-:W-:Y:S02]  /*2330*/  LOP3.LUT R80, R86, 0x2e, RZ, 0xfc, !PT ;  /* 0x0000002e56507812 */ /* 0x001fe400078efcff */
[----:B------:R-:W-:Y:S01]  /*2340*/  ISETP.GE.AND P4, PT, R82, UR16, PT ;  /* 0x0000001052007c0c */ /* 0x000fe2000bf86270 */
[----:B-1----:R-:W-:Y:S01]  /*2350*/  IMAD.WIDE R84, R48, 0x2, R74 ;  /* 0x0000000230547825 */ /* 0x002fe200078e024a */
[----:B------:R-:W-:Y:S01]  /*2360*/  ISETP.GE.AND P3, PT, R83, UR16, PT ;  /* 0x0000001053007c0c */ /* 0x000fe2000bf66270 */
[----:B------:R0:W5:Y:S01]  /*2370*/  @!P0 LDG.E.U16 R122, desc[UR14][R76.64] ;  /* 0x0000000e4c7a8981 */ /* 0x000162000c1e1500 */
[----:B------:R-:W-:Y:S02]  /*2380*/  PRMT R120, RZ, 0x7610, R120 ;  /* 0x00007610ff787816 */ /* 0x000fe40000000078 */
[----:B------:R-:W-:-:S02]  /*2390*/  LOP3.LUT R87, R86, 0x2c, RZ, 0xfc, !PT ;  /* 0x0000002c56577812 */ /* 0x000fc400078efcff */
[----:B------:R-:W-:Y:S01]  /*23a0*/  ISETP.GE.AND P6, PT, R80, UR16, PT ;  /* 0x0000001050007c0c */ /* 0x000fe2000bfc6270 */
[----:B------:R-:W-:Y:S01]  /*23b0*/  IMAD.WIDE R80, R47, 0x2, R74 ;  /* 0x000000022f507825 */ /* 0x000fe200078e024a */
[----:B------:R-:W-:Y:S01]  /*23c0*/  PRMT R157, RZ, 0x7610, R157 ;  /* 0x00007610ff9d7816 */ /* 0x000fe2000000009d */
[----:B------:R-:W5:Y:S01]  /*23d0*/  @!P1 LDG.E.U16 R120, desc[UR14][R84.64] ;  /* 0x0000000e54789981 */ /* 0x000f62000c1e1500 */
[----:B------:R-:W-:Y:S02]  /*23e0*/  PRMT R136, RZ, 0x7610, R136 ;  /* 0x00007610ff887816 */ /* 0x000fe40000000088 */
[----:B0-----:R-:W-:Y:S01]  /*23f0*/  LOP3.LUT R76, R86, 0x2a, RZ, 0xfc, !PT ;  /* 0x0000002a564c7812 */ /* 0x001fe200078efcff */
[----:B------:R-:W-:Y:S01]  /*2400*/  IMAD.WIDE R82, R46, 0x2, R74 ;  /* 0x000000022e527825 */ /* 0x000fe200078e024a */
[----:B------:R-:W-:Y:S01]  /*2410*/  ISETP.GE.AND P0, PT, R87, UR16, PT ;  /* 0x0000001057007c0c */ /* 0x000fe2000bf06270 */
[----:B------:R0:W5:Y:S01]  /*2420*/  @!P2 LDG.E.U16 R157, desc[UR14][R80.64] ;  /* 0x0000000e509da981 */ /* 0x000162000c1e1500 */
[----:B------:R-:W-:Y:S01]  /*2430*/  PRMT R134, RZ, 0x7610, R134 ;  /* 0x00007610ff867816 */ /* 0x000fe20000000086 */
[--C-:B------:R-:W-:Y:S01]  /*2440*/  IMAD.WIDE R78, R50, 0x2, R74.reuse ;  /* 0x00000002324e7825 */ /* 0x100fe200078e024a */
[----:B------:R-:W-:Y:S01]  /*2450*/  LOP3.LUT R87, R86, 0x30, RZ, 0xfc, !PT ;  /* 0x0000003056577812 */ /* 0x000fe200078efcff */
[----:B------:R-:W5:Y:S01]  /*2460*/  @!P5 LDG.E.U16 R136, desc[UR14][R82.64] ;  /* 0x0000000e5288d981 */ /* 0x000f62000c1e1500 */
[----:B------:R-:W-:Y:S01]  /*2470*/  ISETP.GE.AND P1, PT, R76, UR16, PT ;  /* 0x000000104c007c0c */ /* 0x000fe2000bf26270 */
[----:B------:R-:W-:Y:S01]  /*2480*/  IMAD.WIDE R76, R52, 0x2, R74 ;  /* 0x00000002344c7825 */ /* 0x000fe200078e024a */
[----:B------:R-:W-:Y:S01]  /*2490*/  PRMT R141, RZ, 0x7610, R141 ;  /* 0x00007610ff8d7816 */ /* 0x000fe2000000008d */
[----:B------:R-:W5:Y:S01]  /*24a0*/  @!P4 LDG.E.U16 R134, desc[UR14][R78.64] ;  /* 0x0000000e4e86c981 */ /* 0x000f62000c1e1500 */
[----:B0-----:R-:W-:Y:S01]  /*24b0*/  LOP3.LUT R80, R86, 0x36, RZ, 0xfc, !PT ;  /* 0x0000003656507812 */ /* 0x001fe200078efcff */
[----:B------:R-:W-:Y:S01]  /*24c0*/  IMAD.WIDE R84, R54, 0x2, R74 ;  /* 0x0000000236547825 */ /* 0x000fe200078e024a */
[----:B------:R-:W-:-:S02]  /*24d0*/  LOP3.LUT R114, R86, 0x32, RZ, 0xfc, !PT ;  /* 0x0000003256727812 */ /* 0x000fc400078efcff */
[----:B------:R0:W5:Y:S01]  /*24e0*/  @!P3 LDG.E.U16 R141, desc[UR14][R76.64] ;  /* 0x0000000e4c8db981 */ /* 0x000162000c1e1500 */
[----:B------:R-:W-:Y:S02]  /*24f0*/  ISETP.GE.AND P5, PT, R87, UR16, PT ;  /* 0x0000001057007c0c */ /* 0x000fe4000bfa6270 */
[----:B------:R-:W-:Y:S02]  /*2500*/  PRMT R139, RZ, 0x7610, R139 ;  /* 0x00007610ff8b7816 */ /* 0x000fe4000000008b */
[----:B------:R-:W-:Y:S01]  /*2510*/  ISETP.GE.AND P4, PT, R80, UR16, PT ;  /* 0x0000001050007c0c */ /* 0x000fe2000bf86270 */
[----:B------:R-:W-:Y:S01]  /*2520*/  IMAD.WIDE R80, R21, 0x2, R74 ;  /* 0x0000000215507825 */ /* 0x000fe200078e024a */
[----:B------:R-:W-:Y:S02]  /*2530*/  PRMT R118, RZ, 0x7610, R118 ;  /* 0x00007610ff767816 */ /* 0x000fe40000000076 */
[----:B------:R-:W-:Y:S01]  /*2540*/  ISETP.GE.AND P2, PT, R114, UR16, PT ;  /* 0x0000001072007c0c */ /* 0x000fe2000bf46270 */
[----:B------:R-:W5:Y:S01]  /*2550*/  @!P6 LDG.E.U16 R139, desc[UR14][R84.64] ;  /* 0x0000000e548be981 */ /* 0x000f62000c1e1500 */
[----:B0-----:R-:W-:-:S02]  /*2560*/  LOP3.LUT R76, R86, 0x3c, RZ, 0xfc, !PT ;  /* 0x0000003c564c7812 */ /* 0x001fc400078efcff */
[C---:B------:R-:W-:Y:S01]  /*2570*/  LOP3.LUT R87, R86.reuse, 0x34, RZ, 0xfc, !PT ;  /* 0x0000003456577812 */ /* 0x040fe200078efcff */
[----:B------:R-:W-:Y:S01]  /*2580*/  IMAD.WIDE R82, R51, 0x2, R74 ;  /* 0x0000000233527825 */ /* 0x000fe200078e024a */
[----:B------:R-:W-:Y:S01]  /*2590*/  LOP3.LUT R114, R86, 0x3a, RZ, 0xfc, !PT ;  /* 0x0000003a56727812 */ /* 0x000fe200078efcff */
[----:B------:R-:W5:Y:S01]  /*25a0*/  @!P0 LDG.E.U16 R118, desc[UR14][R80.64] ;  /* 0x0000000e50768981 */ /* 0x000f62000c1e1500 */
[----:B------:R-:W-:Y:S02]  /*25b0*/  PRMT R155, RZ, 0x7610, R155 ;  /* 0x00007610ff9b7816 */ /* 0x000fe4000000009b */
[----:B------:R-:W-:Y:S01]  /*25c0*/  ISETP.GE.AND P6, PT, R76, UR16, PT ;  /* 0x000000104c007c0c */ /* 0x000fe2000bfc6270 */
[----:B------:R-:W-:Y:S01]  /*25d0*/  IMAD.WIDE R76, R55, 0x2, R74 ;  /* 0x00000002374c7825 */ /* 0x000fe200078e024a */
[----:B------:R-:W-:Y:S02]  /*25e0*/  PRMT R132, RZ, 0x7610, R132 ;  /* 0x00007610ff847816 */ /* 0x000fe40000000084 */
[----:B------:R-:W-:Y:S01]  /*25f0*/  ISETP.GE.AND P3, PT, R87, UR16, PT ;  /* 0x0000001057007c0c */ /* 0x000fe2000bf66270 */
[----:B------:R0:W5:Y:S01]  /*2600*/  @!P1 LDG.E.U16 R155, desc[UR14][R82.64] ;  /* 0x0000000e529b9981 */ /* 0x000162000c1e1500 */
[----:B------:R-:W-:-:S02]  /*2610*/  ISETP.GE.AND P0, PT, R114, UR16, PT ;  /* 0x0000001072007c0c */ /* 0x000fc4000bf06270 */
[C---:B------:R-:W-:Y:S01]  /*2620*/  LOP3.LUT R87, R86.reuse, 0x38, RZ, 0xfc, !PT ;  /* 0x0000003856577812 */ /* 0x040fe200078efcff */
[----:B------:R1:W5:Y:S01]  /*2630*/  @!P5 LDG.E.U16 R132, desc[UR14][R76.64] ;  /* 0x0000000e4c84d981 */ /* 0x000362000c1e1500 */
[----:B------:R-:W-:Y:S02]  /*2640*/  LOP3.LUT R114, R86, 0x3e, RZ, 0xfc, !PT ;  /* 0x0000003e56727812 */ /* 0x000fe400078efcff */
[----:B------:R-:W-:Y:S02]  /*2650*/  ISETP.GE.AND P1, PT, R87, UR16, PT ;  /* 0x0000001057007c0c */ /* 0x000fe4000bf26270 */
[----:B------:R-:W-:Y:S01]  /*2660*/  ISETP.GE.AND P5, PT, R114, UR16, PT ;  /* 0x0000001072007c0c */ /* 0x000fe2000bfa6270 */
[----:B------:R-:W-:Y:S01]  /*2670*/  IMAD.WIDE R78, R22, 0x2, R74 ;  /* 0x00000002164e7825 */ /* 0x000fe200078e024a */
[----:B------:R-:W-:Y:S02]  /*2680*/  PRMT R153, RZ, 0x7610, R153 ;  /* 0x00007610ff997816 */ /* 0x000fe40000000099 */
[----:B------:R-:W-:Y:S01]  /*2690*/  PRMT R116, RZ, 0x7610, R116 ;  /* 0x00007610ff747816 */ /* 0x000fe20000000074 */
[----:B0-----:R-:W-:Y:S01]  /*26a0*/  IMAD.WIDE R82, R115, 0x2, R74 ;  /* 0x0000000273527825 */ /* 0x001fe200078e024a */
[----:B------:R-:W-:-:S02]  /*26b0*/  PRMT R137, RZ, 0x7610, R137 ;  /* 0x00007610ff897816 */ /* 0x000fc40000000089 */
[----:B------:R0:W5:Y:S01]  /*26c0*/  @!P2 LDG.E.U16 R153, desc[UR14][R78.64] ;  /* 0x0000000e4e99a981 */ /* 0x000162000c1e1500 */
[----:B------:R-:W-:Y:S01]  /*26d0*/  PRMT R130, RZ, 0x7610, R130 ;  /* 0x00007610ff827816 */ /* 0x000fe20000000082 */
[----:B------:R-:W-:Y:S01]  /*26e0*/  IMAD.WIDE R86, R113, 0x2, R74 ;  /* 0x0000000271567825 */ /* 0x000fe200078e024a */
[----:B------:R-:W-:Y:S01]  /*26f0*/  PRMT R151, RZ, 0x7610, R151 ;  /* 0x00007610ff977816 */ /* 0x000fe20000000097 */
[----:B------:R-:W5:Y:S01]  /*2700*/  @!P3 LDG.E.U16 R116, desc[UR14][R82.64] ;  /* 0x0000000e5274b981 */ /* 0x000f62000c1e1500 */
[----:B------:R-:W-:Y:S01]  /*2710*/  PRMT R114, RZ, 0x7610, R114 ;  /* 0x00007610ff727816 */ /* 0x000fe20000000072 */
[----:B------:R-:W-:Y:S01]  /*2720*/  IMAD.WIDE R80, R111, 0x2, R74 ;  /* 0x000000026f507825 */ /* 0x000fe200078e024a */
[----:B------:R-:W-:Y:S01]  /*2730*/  PRMT R135, RZ, 0x7610, R135 ;  /* 0x00007610ff877816 */ /* 0x000fe20000000087 */
[----:B------:R-:W5:Y:S02]  /*2740*/  @!P4 LDG.E.U16 R137, desc[UR14][R86.64] ;  /* 0x0000000e5689c981 */ /* 0x000f64000c1e1500 */
[----:B------:R-:W-:-:S02]  /*2750*/  IMAD.WIDE R84, R73, 0x2, R74 ;  /* 0x0000000249547825 */ /* 0x000fc400078e024a */
[----:B------:R0:W5:Y:S02]  /*2760*/  @!P1 LDG.E.U16 R130, desc[UR14][R80.64] ;  /* 0x0000000e50829981 */ /* 0x000164000c1e1500 */
[--C-:B-1----:R-:W-:Y:S02]  /*2770*/  IMAD.WIDE R76, R72, 0x2, R74.reuse ;  /* 0x00000002484c7825 */ /* 0x102fe400078e024a */
[----:B------:R-:W5:Y:S02]  /*2780*/  @!P0 LDG.E.U16 R151, desc[UR14][R84.64] ;  /* 0x0000000e54978981 */ /* 0x000f64000c1e1500 */
[----:B0-----:R-:W-:Y:S02]  /*2790*/  IMAD.WIDE R78, R71, 0x2, R74 ;  /* 0x00000002474e7825 */ /* 0x001fe400078e024a */
[----:B------:R0:W5:Y:S04]  /*27a0*/  @!P6 LDG.E.U16 R114, desc[UR14][R76.64] ;  /* 0x0000000e4c72e981 */ /* 0x000168000c1e1500 */
[----:B------:R1:W5:Y:S01]  /*27b0*/  @!P5 LDG.E.U16 R135, desc[UR14][R78.64] ;  /* 0x0000000e4e87d981 */ /* 0x000362000c1e1500 */
[----:B------:R-:W-:Y:S01]  /*27c0*/  BAR.SYNC.DEFER_BLOCKING 0x0 ;  /* 0x0000000000007b1d */ /* 0x000fe20000010000 */
[----:B------:R-:W-:Y:S01]  /*27d0*/  ISETP.GE.AND P2, PT, R2, UR16, PT ;  /* 0x0000001002007c0c */ /* 0x000fe2000bf46270 */
[----:B------:R-:W-:-:S02]  /*27e0*/  IMAD.MOV.U32 R80, RZ, RZ, R112 ;  /* 0x000000ffff507224 */ /* 0x000fc400078e0070 */
[----:B------:R-:W-:Y:S01]  /*27f0*/  IMAD.MOV.U32 R81, RZ, RZ, R121 ;  /* 0x000000ffff517224 */ /* 0x000fe200078e0079 */
[----:B------:R-:W-:Y:S01]  /*2800*/  PRMT R112, RZ, 0x7610, R112 ;  /* 0x00007610ff707816 */ /* 0x000fe20000000070 */
[----:B------:R-:W-:Y:S01]  /*2810*/  IMAD.WIDE R86, R60, 0x2, R80 ;  /* 0x000000023c567825 */ /* 0x000fe200078e0250 */
[----:B------:R-:W-:-:S03]  /*2820*/  PRMT R133, RZ, 0x7610, R133 ;  /* 0x00007610ff857816 */ /* 0x000fc60000000085 */
[----:B0-----:R-:W-:Y:S02]  /*2830*/  IMAD.MOV.U32 R76, RZ, RZ, R146 ;  /* 0x000000ffff4c7224 */ /* 0x001fe400078e0092 */
[----:B------:R-:W-:Y:S01]  /*2840*/  IMAD.MOV.U32 R77, RZ, RZ, R127 ;  /* 0x000000ffff4d7224 */ /* 0x000fe200078e007f */
[----:B------:R-:W-:Y:S01]  /*2850*/  PRMT R131, RZ, 0x7610, R131 ;  /* 0x00007610ff837816 */ /* 0x000fe20000000083 */
[----:B------:R-:W-:Y:S01]  /*2860*/  IMAD.WIDE R82, R60, 0x2, R76 ;  /* 0x000000023c527825 */ /* 0x000fe200078e024c */
[----:B------:R0:W5:Y:S03]  /*2870*/  @!P2 LDG.E.U16 R112, desc[UR14][R86.64] ;  /* 0x0000000e5670a981 */ /* 0x000166000c1e1500 */
[----:B-1----:R-:W-:Y:S02]  /*2880*/  IMAD.MOV.U32 R78, RZ, RZ, R144 ;  /* 0x000000ffff4e7224 */ /* 0x002fe400078e0090 */
[----:B------:R-:W-:Y:S01]  /*2890*/  IMAD.MOV.U32 R79, RZ, RZ, R125 ;  /* 0x000000ffff4f7224 */ /* 0x000fe200078e007d */
[----:B------:R1:W5:Y:S01]  /*28a0*/  @!P2 LDG.E.U16 R133, desc[UR14][R82.64] ;  /* 0x0000000e5285a981 */ /* 0x000362000c1e1500 */
[----:B0-----:R-:W-:-:S02]  /*28b0*/  IMAD.MOV.U32 R86, RZ, RZ, R88 ;  /* 0x000000ffff567224 */ /* 0x001fc400078e0058 */
[----:B------:R-:W-:Y:S01]  /*28c0*/  IMAD.MOV.U32 R87, RZ, RZ, R89 ;  /* 0x000000ffff577224 */ /* 0x000fe200078e0059 */
[----:B------:R-:W-:Y:S01]  /*28d0*/  PRMT R121, RZ, 0x7610, R121 ;  /* 0x00007610ff797816 */ /* 0x000fe20000000079 */
[----:B------:R-:W-:-:S04]  /*28e0*/  IMAD.WIDE R88, R60, 0x2, R86 ;  /* 0x000000023c587825 */ /* 0x000fc800078e0256 */
[----:B-1----:R-:W-:Y:S01]  /*28f0*/  IMAD.MOV.U32 R82, RZ, RZ, R90 ;  /* 0x000000ffff527224 */ /* 0x002fe200078e005a */
[----:B------:R0:W5:Y:S01]  /*2900*/  @!P2 LDG.E.U16 R131, desc[UR14][R88.64] ;  /* 0x0000000e5883a981 */ /* 0x000162000c1e1500 */
[----:B------:R-:W-:Y:S02]  /*2910*/  IMAD.MOV.U32 R83, RZ, RZ, R91 ;  /* 0x000000ffff537224 */ /* 0x000fe400078e005b */
[----:B------:R-:W-:Y:S01]  /*2920*/  IMAD.WIDE R90, R60, 0x2, R78 ;  /* 0x000000023c5a7825 */ /* 0x000fe200078e024e */
[----:B------:R-:W-:-:S04]  /*2930*/  PRMT R127, RZ, 0x7610, R127 ;  /* 0x00007610ff7f7816 */ /* 0x000fc8000000007f */
[----:B------:R1:W5:Y:S01]  /*2940*/  @!P2 LDG.E.U16 R121, desc[UR14][R90.64] ;  /* 0x0000000e5a79a981 */ /* 0x000362000c1e1500 */
[--C-:B0-----:R-:W-:Y:S02]  /*2950*/  IMAD.MOV.U32 R88, RZ, RZ, R110.reuse ;  /* 0x000000ffff587224 */ /* 0x101fe400078e006e */
[----:B------:R-:W-:Y:S01]  /*2960*/  IMAD.MOV.U32 R89, RZ, RZ, R119 ;  /* 0x000000ffff597224 */ /* 0x000fe200078e0077 */
[----:B------:R-:W-:Y:S01]  /*2970*/  PRMT R110, RZ, 0x7610, R110 ;  /* 0x00007610ff6e7816 */ /* 0x000fe2000000006e */
[----:B------:R-:W-:-:S04]  /*2980*/  IMAD.WIDE R84, R60, 0x2, R82 ;  /* 0x000000023c547825 */ /* 0x000fc800078e0252 */
[----:B-1----:R-:W-:Y:S01]  /*2990*/  IMAD.WIDE R90, R60, 0x2, R88 ;  /* 0x000000023c5a7825 */ /* 0x002fe200078e0258 */
[----:B------:R0:W5:Y:S04]  /*29a0*/  @!P2 LDG.E.U16 R127, desc[UR14][R84.64] ;  /* 0x0000000e547fa981 */ /* 0x000168000c1e1500 */
[----:B------:R1:W5:Y:S01]  /*29b0*/  @!P2 LDG.E.U16 R110, desc[UR14][R90.64] ;  /* 0x0000000e5a6ea981 */ /* 0x000362000c1e1500 */
[----:B------:R-:W-:Y:S02]  /*29c0*/  PRMT R119, RZ, 0x7610, R119 ;  /* 0x00007610ff777816 */ /* 0x000fe40000000077 */
[----:B------:R-:W-:Y:S01]  /*29d0*/  PRMT R125, RZ, 0x7610, R125 ;  /* 0x00007610ff7d7816 */ /* 0x000fe2000000007d */
[----:B0-----:R-:W-:Y:S02]  /*29e0*/  IMAD.MOV.U32 R84, RZ, RZ, R94 ;  /* 0x000000ffff547224 */ /* 0x001fe400078e005e */
[----:B-1----:R-:W-:-:S02]  /*29f0*/  IMAD.MOV.U32 R90, RZ, RZ, R92 ;  /* 0x000000ffff5a7224 */ /* 0x002fc400078e005c */
[----:B------:R-:W-:Y:S02]  /*2a00*/  IMAD.MOV.U32 R91, RZ, RZ, R93 ;  /* 0x000000ffff5b7224 */ /* 0x000fe400078e005d */
[----:B------:R-:W-:Y:S02]  /*2a10*/  IMAD.MOV.U32 R85, RZ, RZ, R95 ;  /* 0x000000ffff557224 */ /* 0x000fe400078e005f */
[----:B------:R-:W-:-:S04]  /*2a20*/  IMAD.WIDE R92, R60, 0x2, R90 ;  /* 0x000000023c5c7825 */ /* 0x000fc800078e025a */
[----:B------:R-:W-:Y:S01]  /*2a30*/  IMAD.WIDE R94, R60, 0x2, R84 ;  /* 0x000000023c5e7825 */ /* 0x000fe200078e0254 */
[----:B------:R0:W5:Y:S01]  /*2a40*/  @!P2 LDG.E.U16 R119, desc[UR14][R92.64] ;  /* 0x0000000e5c77a981 */ /* 0x000162000c1e1500 */
[----:B------:R-:W-:-:S03]  /*2a50*/  PRMT R129, RZ, 0x7610, R129 ;  /* 0x00007610ff817816 */ /* 0x000fc60000000081 */
[----:B------:R1:W5:Y:S01]  /*2a60*/  @!P2 LDG.E.U16 R125, desc[UR14][R94.64] ;  /* 0x0000000e5e7da981 */ /* 0x000362000c1e1500 */
[----:B0-----:R-:W-:Y:S02]  /*2a70*/  IMAD.MOV.U32 R92, RZ, RZ, R142 ;  /* 0x000000ffff5c7224 */ /* 0x001fe400078e008e */
[----:B------:R-:W-:Y:S02]  /*2a80*/  IMAD.MOV.U32 R93, RZ, RZ, R123 ;  /* 0x000000ffff5d7224 */ /* 0x000fe400078e007b */
[----:B-1----:R-:W-:Y:S01]  /*2a90*/  IMAD.WIDE R94, R60, 0x2, R92 ;  /* 0x000000023c5e7825 */ /* 0x002fe200078e025c */
[----:B------:R-:W-:-:S04]  /*2aa0*/  PRMT R123, RZ, 0x7610, R123 ;  /* 0x00007610ff7b7816 */ /* 0x000fc8000000007b */
[----:B------:R0:W5:Y:S02]  /*2ab0*/  @!P2 LDG.E.U16 R129, desc[UR14][R94.64] ;  /* 0x0000000e5e81a981 */ /* 0x000164000c1e1500 */
[----:B0-----:R-:W-:Y:S02]  /*2ac0*/  IMAD.MOV.U32 R94, RZ, RZ, R96 ;  /* 0x000000ffff5e7224 */ /* 0x001fe400078e0060 */
[----:B------:R-:W-:Y:S02]  /*2ad0*/  IMAD.MOV.U32 R95, RZ, RZ, R97 ;  /* 0x000000ffff5f7224 */ /* 0x000fe400078e0061 */
[----:B------:R-:W-:Y:S01]  /*2ae0*/  IMAD.WIDE R96, R60, 0x2, R94 ;  /* 0x000000023c607825 */ /* 0x000fe200078e025e */
        /* <DEDUP_REMOVED lines=29> */
[----:B------:R-:W-:-:S05]  /*2cc0*/  IMAD.WIDE R108, R60, 0x2, R106 ;  /* 0x000000023c6c7825 */ /* 0x000fca00078e026a */
[----:B------:R-:W5:Y:S04]  /*2cd0*/  @!P2 LDG.E.U16 R152, desc[UR14][R108.64] ;  /* 0x0000000e6c98a981 */ /* 0x000f68000c1e1500 */
[----:B--2---:R-:W-:Y:S04]  /*2ce0*/  STS.U16 [R20+UR12], R117 ;  /* 0x0000007514007988 */ /* 0x004fe8000800040c */
[----:B---3--:R-:W-:Y:S04]  /*2cf0*/  STS.U16 [R20+UR12+0x400], R41 ;  /* 0x0004002914007988 */ /* 0x008fe8000800040c */
[----:B----4-:R-:W-:Y:S04]  /*2d00*/  STS.U16 [R20+UR12+0x800], R140 ;  /* 0x0008008c14007988 */ /* 0x010fe8000800040c */
[----:B-----5:R-:W-:Y:S04]  /*2d10*/  STS.U16 [R20+UR12+0xc00], R138 ;  /* 0x000c008a14007988 */ /* 0x020fe8000800040c */
[----:B------:R-:W-:Y:S04]  /*2d20*/  STS.U16 [R20+UR12+0x1000], R136 ;  /* 0x0010008814007988 */ /* 0x000fe8000800040c */
        /* <DEDUP_REMOVED lines=29> */
[----:B------:R-:W-:Y:S01]  /*2f00*/  STS.U16 [R20+UR12+0x2800], R129 ;  /* 0x0028008114007988 */ /* 0x000fe2000800040c */
[----:B------:R-:W-:Y:S01]  /*2f10*/  UMOV UR4, UR13 ;  /* 0x0000000d00047c82 */ /* 0x000fe20008000000 */
[----:B------:R-:W-:Y:S01]  /*2f20*/  UMOV UR5, 0x40000040 ;  /* 0x4000004000057882 */ /* 0x000fe20000000000 */
[----:B------:R-:W-:Y:S01]  /*2f30*/  UMOV UR7, 0x40000040 ;  /* 0x4000004000077882 */ /* 0x000fe20000000000 */
[----:B------:R-:W-:Y:S04]  /*2f40*/  STS.U16 [R20+UR12+0x2c00], R146 ;  /* 0x002c009214007988 */ /* 0x000fe8000800040c */
[----:B------:R-:W-:Y:S04]  /*2f50*/  STS.U16 [R58+UR12+0x2100], R127 ;  /* 0x0021007f3a007988 */ /* 0x000fe8000800040c */
[----:B------:R-:W-:Y:S04]  /*2f60*/  STS.U16 [R58+UR12+0x2500], R125 ;  /* 0x0025007d3a007988 */ /* 0x000fe8000800040c */
[----:B------:R0:W-:Y:S04]  /*2f70*/  STS.U16 [R58+UR12+0x2900], R123 ;  /* 0x0029007b3a007988 */ /* 0x0001e8000800040c */
[----:B------:R-:W-:Y:S04]  /*2f80*/  STS.U16 [R58+UR12+0x2d00], R148 ;  /* 0x002d00943a007988 */ /* 0x000fe8000800040c */
[----:B------:R-:W-:Y:S04]  /*2f90*/  STS.U16 [R57+UR12+0x2200], R112 ;  /* 0x0022007039007988 */ /* 0x000fe8000800040c */
[----:B------:R-:W-:Y:S04]  /*2fa0*/  STS.U16 [R57+UR12+0x2600], R110 ;  /* 0x0026006e39007988 */ /* 0x000fe8000800040c */
[----:B------:R-:W-:Y:S04]  /*2fb0*/  STS.U16 [R57+UR12+0x2a00], R142 ;  /* 0x002a008e39007988 */ /* 0x000fe8000800040c */
[----:B------:R-:W-:Y:S04]  /*2fc0*/  STS.U16 [R57+UR12+0x2e00], R150 ;  /* 0x002e009639007988 */ /* 0x000fe8000800040c */
[----:B------:R-:W-:Y:S04]  /*2fd0*/  STS.U16 [R56+UR12+0x2300], R121 ;  /* 0x0023007938007988 */ /* 0x000fe8000800040c */
[----:B------:R1:W-:Y:S04]  /*2fe0*/  STS.U16 [R56+UR12+0x2700], R119 ;  /* 0x0027007738007988 */ /* 0x0003e8000800040c */
[----:B------:R2:W-:Y:S04]  /*2ff0*/  STS.U16 [R56+UR12+0x2b00], R144 ;  /* 0x002b009038007988 */ /* 0x0005e8000800040c */
[----:B------:R3:W-:Y:S01]  /*3000*/  STS.U16 [R56+UR12+0x2f00], R152 ;  /* 0x002f009838007988 */ /* 0x0007e2000800040c */
[----:B------:R4:W-:Y:S06]  /*3010*/  MEMBAR.ALL.CTA ;  /* 0x0000000000007992 */ /* 0x0009ec0000008000 */
[----:B----4-:R-:W4:Y:S02]  /*3020*/  FENCE.VIEW.ASYNC.S ;  /* 0x00000000000073c6 */ /* 0x010f240000000000 */
[----:B----4-:R-:W-:Y:S06]  /*3030*/  BAR.SYNC.DEFER_BLOCKING 0x0 ;  /* 0x0000000000007b1d */ /* 0x010fec0000010000 */
[----:B------:R-:W-:-:S06]  /*3040*/  WARPGROUP.ARRIVE ;  /* 0x00000000000079c5 */ /* 0x000fcc0000000000 */
[----:B------:R-:W-:Y:S04]  /*3050*/  HGMMA.64x32x16.F32.BF16 R24, gdesc[UR4].tnspA, R24 ;  /* 0x20600000041879f0 */ /* 0x000fe80008701818 */
[----:B------:R-:W-:Y:S04]  /*3060*/  HGMMA.64x32x16.F32.BF16 R24, gdesc[UR8].tnspA, R24 ;  /* 0x20600000081879f0 */ /* 0x000fe80008701818 */
[----:B------:R-:W-:Y:S01]  /*3070*/  HGMMA.64x32x16.F32.BF16 R24, gdesc[UR20].tnspA, R24 ;  /* 0x20600000141879f0 */ /* 0x000fe20008701818 */
[----:B------:R-:W-:-:S05]  /*3080*/  VIADD R53, R53, 0xffffffff ;  /* 0xffffffff35357836 */ /* 0x000fca0000000000 */
[----:B------:R-:W-:Y:S01]  /*3090*/  ISETP.NE.U32.AND P0, PT, R53, RZ, PT ;  /* 0x000000ff3500720c */ /* 0x000fe20003f05070 */
[----:B------:R-:W-:Y:S01]  /*30a0*/  HGMMA.64x32x16.F32.BF16 R24, gdesc[UR24].tnspA, R24, gsb0 ;  /* 0x20600000181879f0 */ /* 0x000fe20008001818 */
[----:B------:R-:W-:Y:S01]  /*30b0*/  IMAD.WIDE R108, R59, 0x2, R106 ;  /* 0x000000023b6c7825 */ /* 0x000fe200078e026a */
[----:B------:R-:W-:-:S03]  /*30c0*/  UIADD3 UR16, UR16, -0x40, URZ ;  /* 0xffffffc010107890 */ /* 0x000fc6000fffe03f */
[----:B------:R-:W-:-:S04]  /*30d0*/  IMAD.WIDE R106, R59, 0x2, R104 ;  /* 0x000000023b6a7825 */ /* 0x000fc800078e0268 */
[----:B------:R-:W-:-:S04]  /*30e0*/  IMAD.WIDE R104, R59, 0x2, R102 ;  /* 0x000000023b687825 */ /* 0x000fc800078e0266 */
[----:B------:R-:W-:-:S04]  /*30f0*/  IMAD.WIDE R102, R59, 0x2, R100 ;  /* 0x000000023b667825 */ /* 0x000fc800078e0264 */
[----:B0-----:R-:W-:-:S04]  /*3100*/  IMAD.WIDE R122, R59, 0x2, R92 ;  /* 0x000000023b7a7825 */ /* 0x001fc800078e025c */
[----:B-1----:R-:W-:-:S04]  /*3110*/  IMAD.WIDE R118, R59, 0x2, R88 ;  /* 0x000000023b767825 */ /* 0x002fc800078e0258 */
[----:B------:R-:W-:-:S04]  /*3120*/  IMAD.WIDE R124, R59, 0x2, R78 ;  /* 0x000000023b7c7825 */ /* 0x000fc800078e024e */
[----:B------:R-:W-:-:S04]  /*3130*/  IMAD.WIDE R120, R59, 0x2, R80 ;  /* 0x000000023b787825 */ /* 0x000fc800078e0250 */
[----:B------:R-:W-:-:S04]  /*3140*/  IMAD.WIDE R126, R59, 0x2, R76 ;  /* 0x000000023b7e7825 */ /* 0x000fc800078e024c */
[----:B------:R-:W-:-:S04]  /*3150*/  IMAD.WIDE R100, R59, 0x2, R98 ;  /* 0x000000023b647825 */ /* 0x000fc800078e0262 */
[----:B------:R-:W-:-:S04]  /*3160*/  IMAD.WIDE R98, R59, 0x2, R96 ;  /* 0x000000023b627825 */ /* 0x000fc800078e0260 */
[----:B------:R-:W-:-:S04]  /*3170*/  IMAD.WIDE R96, R59, 0x2, R94 ;  /* 0x000000023b607825 */ /* 0x000fc800078e025e */
[----:B------:R-:W-:-:S04]  /*3180*/  IMAD.WIDE R92, R59, 0x2, R90 ;  /* 0x000000023b5c7825 */ /* 0x000fc800078e025a */
[----:B------:R-:W-:Y:S02]  /*3190*/  IMAD.MOV.U32 R142, RZ, RZ, R122 ;  /* 0x000000ffff8e7224 */ /* 0x000fe400078e007a */
[----:B------:R-:W-:Y:S01]  /*31a0*/  IMAD.WIDE R94, R59, 0x2, R84 ;  /* 0x000000023b5e7825 */ /* 0x000fe200078e0254 */
[----:B------:R-:W-:-:S03]  /*31b0*/  WARPGROUP.DEPBAR.LE gsb0, 0x0 ;  /* 0x00008000000079c5 */ /* 0x000fc60000010000 */
[----:B------:R-:W-:-:S04]  /*31c0*/  IMAD.WIDE R88, R59, 0x2, R86 ;  /* 0x000000023b587825 */ /* 0x000fc800078e0256 */
[----:B------:R-:W-:Y:S02]  /*31d0*/  IMAD.MOV.U32 R110, RZ, RZ, R118 ;  /* 0x000000ffff6e7224 */ /* 0x000fe400078e0076 */
[----:B--2---:R-:W-:Y:S02]  /*31e0*/  IMAD.MOV.U32 R144, RZ, RZ, R124 ;  /* 0x000000ffff907224 */ /* 0x004fe400078e007c */
[----:B------:R-:W-:-:S04]  /*31f0*/  IMAD.WIDE R90, R59, 0x2, R82 ;  /* 0x000000023b5a7825 */ /* 0x000fc800078e0252 */
[----:B------:R-:W-:Y:S02]  /*3200*/  IMAD.MOV.U32 R112, RZ, RZ, R120 ;  /* 0x000000ffff707224 */ /* 0x000fe400078e0078 */
[----:B------:R-:W-:-:S04]  /*3210*/  IMAD.WIDE R74, R61, 0x2, R74 ;  /* 0x000000023d4a7825 */ /* 0x000fc800078e024a */
[----:B------:R-:W-:Y:S01]  /*3220*/  IMAD.MOV.U32 R146, RZ, RZ, R126 ;  /* 0x000000ffff927224 */ /* 0x000fe200078e007e */
[----:B---3--:R-:W-:Y:S06]  /*3230*/  @P0 BRA `(.L_x_1) ;  /* 0xffffffe800dc0947 */ /* 0x008fec000383ffff */
[----:B------:R-:W-:Y:S02]  /*3240*/  F2FP.BF16.F32.PACK_AB R35, R39, R35 ;  /* 0x000000232723723e */ /* 0x000fe400000010ff */
[----:B------:R-:W-:Y:S02]  /*3250*/  F2FP.BF16.F32.PACK_AB R34, R38, R34 ;  /* 0x000000222622723e */ /* 0x000fe400000010ff */
[----:B------:R-:W-:Y:S02]  /*3260*/  F2FP.BF16.F32.PACK_AB R33, R37, R33 ;  /* 0x000000212521723e */ /* 0x000fe400000010ff */
[----:B------:R-:W-:Y:S02]  /*3270*/  F2FP.BF16.F32.PACK_AB R32, R36, R32 ;  /* 0x000000202420723e */ /* 0x000fe400000010ff */
[----:B------:R-:W-:Y:S02]  /*3280*/  F2FP.BF16.F32.PACK_AB R27, R31, R27 ;  /* 0x0000001b1f1b723e */ /* 0x000fe400000010ff */
[----:B------:R-:W-:-:S02]  /*3290*/  F2FP.BF16.F32.PACK_AB R26, R30, R26 ;  /* 0x0000001a1e1a723e */ /* 0x000fc400000010ff */
[----:B------:R-:W-:Y:S02]  /*32a0*/  F2FP.BF16.F32.PACK_AB R25, R29, R25 ;  /* 0x000000191d19723e */ /* 0x000fe400000010ff */
[----:B------:R-:W-:-:S07]  /*32b0*/  F2FP.BF16.F32.PACK_AB R24, R28, R24 ;  /* 0x000000181c18723e */ /* 0x000fce00000010ff */
.L_x_0:
[----:B------:R-:W-:Y:S01]  /*32c0*/  BAR.SYNC.DEFER_BLOCKING 0x0 ;  /* 0x0000000000007b1d */ /* 0x000fe20000010000 */
[C---:B------:R-:W-:Y:S02]  /*32d0*/  IMAD.SHL.U32 R21, R0.reuse, 0x80, RZ ;  /* 0x0000008000157824 */ /* 0x040fe400078e00ff */
[C---:B------:R-:W-:Y:S02]  /*32e0*/  IMAD.SHL.U32 R2, R0.reuse, 0x10, RZ ;  /* 0x0000001000027824 */ /* 0x040fe400078e00ff */
[----:B------:R-:W-:Y:S01]  /*32f0*/  IMAD.SHL.U32 R20, R0, 0x8, RZ ;  /* 0x0000000800147824 */ /* 0x000fe200078e00ff */
[----:B------:R-:W-:Y:S01]  /*3300*/  LOP3.LUT R21, R21, 0x400, RZ, 0xc0, !PT ;  /* 0x0000040015157812 */ /* 0x000fe200078ec0ff */
[----:B------:R-:W-:Y:S01]  /*3310*/  ULDC UR4, c[0x0][0x244] ;  /* 0x0000910000047ab9 */ /* 0x000fe20000000800 */
[----:B------:R-:W-:Y:S01]  /*3320*/  LOP3.LUT R0, R2, 0x70, RZ, 0xc0, !PT ;  /* 0x0000007002007812 */ /* 0x000fe200078ec0ff */
[----:B------:R-:W-:Y:S01]  /*3330*/  ULDC.64 UR6, c[0x0][0x228] ;  /* 0x00008a0000067ab9 */ /* 0x000fe20000000a00 */
[----:B------:R-:W-:-:S02]  /*3340*/  LOP3.LUT R20, R20, 0x380, RZ, 0xc0, !PT ;  /* 0x0000038014147812 */ /* 0x000fc400078ec0ff */
[----:B------:R-:W-:Y:S01]  /*3350*/  IADD3 R21, R21, UR12, R0 ;  /* 0x0000000c15157c10 */ /* 0x000fe2000fffe000 */
[C---:B------:R-:W-:Y:S01]  /*3360*/  IMAD R0, R19.reuse, UR4, RZ ;  /* 0x0000000413007c24 */ /* 0x040fe2000f8e02ff */
[----:B------:R-:W-:Y:S01]  /*3370*/  LOP3.LUT R30, R2, 0x7f0, RZ, 0xc0, !PT ;  /* 0x000007f0021e7812 */ /* 0x000fe200078ec0ff */
[----:B------:R-:W-:Y:S01]  /*3380*/  ULDC.64 UR4, c[0x0][0x220] ;  /* 0x0000880000047ab9 */ /* 0x000fe20000000a00 */
[----:B------:R-:W-:Y:S01]  /*3390*/  ISETP.GE.AND P0, PT, R19, UR6, PT ;  /* 0x0000000613007c0c */ /* 0x000fe2000bf06270 */
[----:B------:R-:W-:Y:S01]  /*33a0*/  IMAD.IADD R28, R20, 0x1, R21 ;  /* 0x00000001141c7824 */ /* 0x000fe200078e0215 */
[----:B------:R-:W-:Y:S01]  /*33b0*/  ULDC UR6, c[0x0][0x248] ;  /* 0x0000920000067ab9 */ /* 0x000fe20000000800 */
[C---:B------:R-:W-:Y:S01]  /*33c0*/  LEA R36, P2, R0.reuse, UR4, 0x1 ;  /* 0x0000000400247c11 */ /* 0x040fe2000f8408ff */
[C---:B------:R-:W-:Y:S01]  /*33d0*/  IMAD R19, R3.reuse, UR6, RZ ;  /* 0x0000000603137c24 */ /* 0x040fe2000f8e02ff */
[----:B------:R-:W-:Y:S02]  /*33e0*/  ISETP.LT.AND P1, PT, R3, UR7, !P0 ;  /* 0x0000000703007c0c */ /* 0x000fe4000c721270 */
[----:B------:R-:W-:Y:S01]  /*33f0*/  LEA.HI.X.SX32 R38, R0, UR5, 0x1, P2 ;  /* 0x0000000500267c11 */ /* 0x000fe200090f0eff */
[----:B------:R0:W-:Y:S01]  /*3400*/  STSM.16.M88.4 [R28], R24 ;  /* 0x000000181c007844 */ /* 0x0001e20000000200 */
[----:B------:R-:W-:Y:S01]  /*3410*/  BAR.SYNC.DEFER_BLOCKING 0x0 ;  /* 0x0000000000007b1d */ /* 0x000fe20000010000 */
[----:B------:R-:W-:Y:S01]  /*3420*/  LEA R2, P2, R19, R36, 0x1 ;  /* 0x0000002413027211 */ /* 0x000fe200078408ff */
[----:B------:R-:W-:Y:S01]  /*3430*/  IMAD R0, R6, UR6, RZ ;  /* 0x0000000606007c24 */ /* 0x000fe2000f8e02ff */
[----:B------:R-:W-:-:S02]  /*3440*/  ISETP.LT.AND P4, PT, R4, UR7, !P0 ;  /* 0x0000000704007c0c */ /* 0x000fc4000c781270 */
[----:B------:R-:W-:Y:S01]  /*3450*/  LEA.HI.X.SX32 R3, R19, R38, 0x1, P2 ;  /* 0x0000002613037211 */ /* 0x000fe200010f0eff */
[C---:B------:R-:W-:Y:S01]  /*3460*/  IMAD R19, R7.reuse, UR6, RZ ;  /* 0x0000000607137c24 */ /* 0x040fe2000f8e02ff */
[----:B------:R-:W-:Y:S01]  /*3470*/  ISETP.LT.AND P2, PT, R7, UR7, !P0 ;  /* 0x0000000707007c0c */ /* 0x000fe2000c741270 */
[----:B0-----:R-:W-:-:S05]  /*3480*/  IMAD R25, R4, UR6, RZ ;  /* 0x0000000604197c24 */ /* 0x001fca000f8e02ff */
[----:B------:R-:W-:-:S04]  /*3490*/  LEA R24, P3, R25, R36, 0x1 ;  /* 0x0000002419187211 */ /* 0x000fc800078608ff */
[----:B------:R-:W-:Y:S02]  /*34a0*/  LEA.HI.X.SX32 R25, R25, R38, 0x1, P3 ;  /* 0x0000002619197211 */ /* 0x000fe400018f0eff */
[----:B------:R-:W-:Y:S01]  /*34b0*/  ISETP.LT.AND P3, PT, R6, UR7, !P0 ;  /* 0x0000000706007c0c */ /* 0x000fe2000c761270 */
[----:B------:R-:W0:Y:S01]  /*34c0*/  LDS.128 R20, [R30+UR12] ;  /* 0x0000000c1e147984 */ /* 0x000e220008000c00 */
[----:B------:R-:W-:Y:S06]  /*34d0*/  BAR.SYNC.DEFER_BLOCKING 0x0 ;  /* 0x0000000000007b1d */ /* 0x000fec0000010000 */
[----:B------:R1:W-:Y:S02]  /*34e0*/  STSM.16.M88.4 [R28], R32 ;  /* 0x000000201c007844 */ /* 0x0003e40000000200 */
[----:B------:R-:W-:Y:S01]  /*34f0*/  BAR.SYNC.DEFER_BLOCKING 0x0 ;  /* 0x0000000000007b1d */ /* 0x000fe20000010000 */
[----:B-1----:R-:W-:-:S04]  /*3500*/  LEA R28, P5, R0, R36, 0x1 ;  /* 0x00000024001c7211 */ /* 0x002fc800078a08ff */
[----:B------:R-:W-:Y:S01]  /*3510*/  LEA.HI.X.SX32 R29, R0, R38, 0x1, P5 ;  /* 0x00000026001d7211 */ /* 0x000fe200028f0eff */
[----:B------:R-:W-:Y:S01]  /*3520*/  IMAD R0, R10, UR6, RZ ;  /* 0x000000060a007c24 */ /* 0x000fe2000f8e02ff */
[----:B0-----:R0:W-:Y:S01]  /*3530*/  @P1 STG.E.U16 desc[UR14][R2.64], R20 ;  /* 0x0000001402001986 */ /* 0x0011e2000c10150e */
[C---:B------:R-:W-:Y:S01]  /*3540*/  ISETP.LT.AND P1, PT, R5.reuse, UR7, !P0 ;  /* 0x0000000705007c0c */ /* 0x040fe2000c721270 */
[----:B------:R-:W-:Y:S02]  /*3550*/  IMAD R5, R5, UR6, RZ ;  /* 0x0000000605057c24 */ /* 0x000fe4000f8e02ff */
[----:B------:R1:W-:Y:S01]  /*3560*/  @P4 STG.E.U16 desc[UR14][R24.64], R21 ;  /* 0x0000001518004986 */ /* 0x0003e2000c10150e */
[C---:B------:R-:W-:Y:S01]  /*3570*/  ISETP.LT.AND P4, PT, R8.reuse, UR7, !P0 ;  /* 0x0000000708007c0c */ /* 0x040fe2000c781270 */
[----:B------:R-:W-:Y:S01]  /*3580*/  IMAD R8, R8, UR6, RZ ;  /* 0x0000000608087c24 */ /* 0x000fe2000f8e02ff */
[----:B------:R-:W-:-:S04]  /*3590*/  LEA R26, P6, R5, R36, 0x1 ;  /* 0x00000024051a7211 */ /* 0x000fc800078c08ff */
[----:B------:R-:W-:Y:S02]  /*35a0*/  LEA.HI.X.SX32 R27, R5, R38, 0x1, P6 ;  /* 0x00000026051b7211 */ /* 0x000fe400030f0eff */
[----:B------:R-:W2:Y:S01]  /*35b0*/  LDS.128 R4, [R30+UR12] ;  /* 0x0000000c1e047984 */ /* 0x000ea20008000c00 */
[CC--:B0-----:R-:W-:Y:S02]  /*35c0*/  LEA R2, P6, R19.reuse, R36.reuse, 0x1 ;  /* 0x0000002413027211 */ /* 0x0c1fe400078c08ff */
[----:B------:R-:W-:Y:S01]  /*35d0*/  PRMT R20, R20, 0x7632, R20 ;  /* 0x0000763214147816 */ /* 0x000fe20000000014 */
[----:B------:R0:W-:Y:S01]  /*35e0*/  @P1 STG.E.U16 desc[UR14][R26.64], R22 ;  /* 0x000000161a001986 */ /* 0x0001e2000c10150e */
[C---:B-1----:R-:W-:Y:S02]  /*35f0*/  LEA R24, P1, R8.reuse, R36, 0x1 ;  /* 0x0000002408187211 */ /* 0x042fe400078208ff */
[-C--:B------:R-:W-:Y:S01]  /*3600*/  LEA.HI.X.SX32 R3, R19, R38.reuse, 0x1, P6 ;  /* 0x0000002613037211 */ /* 0x080fe200030f0eff */
[----:B------:R-:W-:Y:S01]  /*3610*/  @P3 STG.E.U16 desc[UR14][R28.64], R23 ;  /* 0x000000171c003986 */ /* 0x000fe2000c10150e */
[----:B------:R-:W-:-:S02]  /*3620*/  LEA.HI.X.SX32 R25, R8, R38, 0x1, P1 ;  /* 0x0000002608197211 */ /* 0x000fc400008f0eff */
[----:B------:R-:W-:Y:S01]  /*3630*/  PRMT R21, R21, 0x7632, R21 ;  /* 0x0000763215157816 */ /* 0x000fe20000000015 */
[----:B------:R1:W-:Y:S01]  /*3640*/  @P2 STG.E.U16 desc[UR14][R2.64], R20 ;  /* 0x0000001402002986 */ /* 0x0003e2000c10150e */
[C---:B------:R-:W-:Y:S01]  /*3650*/  ISETP.LT.AND P2, PT, R9.reuse, UR7, !P0 ;  /* 0x0000000709007c0c */ /* 0x040fe2000c741270 */
[----:B------:R-:W-:Y:S01]  /*3660*/  IMAD R9, R9, UR6, RZ ;  /* 0x0000000609097c24 */ /* 0x000fe2000f8e02ff */
[C---:B------:R-:W-:Y:S01]  /*3670*/  ISETP.LT.AND P3, PT, R11.reuse, UR7, !P0 ;  /* 0x000000070b007c0c */ /* 0x040fe2000c761270 */
[----:B------:R3:W-:Y:S01]  /*3680*/  @P4 STG.E.U16 desc[UR14][R24.64], R21 ;  /* 0x0000001518004986 */ /* 0x0007e2000c10150e */
[----:B------:R-:W-:Y:S01]  /*3690*/  ISETP.LT.AND P4, PT, R10, UR7, !P0 ;  /* 0x000000070a007c0c */ /* 0x000fe2000c781270 */
[----:B------:R-:W-:Y:S01]  /*36a0*/  IMAD R11, R11, UR6, RZ ;  /* 0x000000060b0b7c24 */ /* 0x000fe2000f8e02ff */
[-C--:B------:R-:W-:Y:S02]  /*36b0*/  LEA R8, P6, R9, R36.reuse, 0x1 ;  /* 0x0000002409087211 */ /* 0x080fe400078c08ff */
[C---:B------:R-:W-:Y:S01]  /*36c0*/  ISETP.LT.AND P1, PT, R12.reuse, UR7, !P0 ;  /* 0x000000070c007c0c */ /* 0x040fe2000c721270 */
[----:B------:R-:W-:Y:S01]  /*36d0*/  IMAD R12, R12, UR6, RZ ;  /* 0x000000060c0c7c24 */ /* 0x000fe2000f8e02ff */
[----:B------:R-:W-:Y:S01]  /*36e0*/  PRMT R19, R22, 0x7632, R19 ;  /* 0x0000763216137816 */ /* 0x000fe20000000013 */
[----:B0-----:R-:W-:Y:S01]  /*36f0*/  IMAD R22, R18, UR6, RZ ;  /* 0x0000000612167c24 */ /* 0x001fe2000f8e02ff */
[----:B-1----:R-:W-:-:S02]  /*3700*/  LEA R2, P5, R0, R36, 0x1 ;  /* 0x0000002400027211 */ /* 0x002fc400078a08ff */
[----:B------:R-:W-:Y:S02]  /*3710*/  LEA.HI.X.SX32 R9, R9, R38, 0x1, P6 ;  /* 0x0000002609097211 */ /* 0x000fe400030f0eff */
[----:B------:R-:W-:Y:S02]  /*3720*/  LEA R10, P6, R11, R36, 0x1 ;  /* 0x000000240b0a7211 */ /* 0x000fe400078c08ff */
[----:B------:R-:W-:Y:S01]  /*3730*/  PRMT R23, R23, 0x7632, R23 ;  /* 0x0000763217177816 */ /* 0x000fe20000000017 */
[----:B------:R0:W-:Y:S01]  /*3740*/  @P2 STG.E.U16 desc[UR14][R8.64], R19 ;  /* 0x0000001308002986 */ /* 0x0001e2000c10150e */
[----:B------:R-:W-:Y:S01]  /*3750*/  LEA.HI.X.SX32 R3, R0, R38, 0x1, P5 ;  /* 0x0000002600037211 */ /* 0x000fe200028f0eff */
[----:B------:R-:W-:Y:S01]  /*3760*/  IMAD R0, R16, UR6, RZ ;  /* 0x0000000610007c24 */ /* 0x000fe2000f8e02ff */
[C---:B------:R-:W-:Y:S02]  /*3770*/  LEA R20, P5, R12.reuse, R36, 0x1 ;  /* 0x000000240c147211 */ /* 0x040fe400078a08ff */
[-C--:B------:R-:W-:Y:S01]  /*3780*/  LEA.HI.X.SX32 R11, R11, R38.reuse, 0x1, P6 ;  /* 0x000000260b0b7211 */ /* 0x080fe200030f0eff */
[----:B------:R-:W-:Y:S01]  /*3790*/  @P4 STG.E.U16 desc[UR14][R2.64], R23 ;  /* 0x0000001702004986 */ /* 0x000fe2000c10150e */
[----:B---3--:R-:W-:-:S02]  /*37a0*/  LEA.HI.X.SX32 R21, R12, R38, 0x1, P5 ;  /* 0x000000260c157211 */ /* 0x008fc400028f0eff */
[C---:B------:R-:W-:Y:S01]  /*37b0*/  ISETP.LT.AND P4, PT, R14.reuse, UR7, !P0 ;  /* 0x000000070e007c0c */ /* 0x040fe2000c781270 */
[----:B------:R-:W-:Y:S01]  /*37c0*/  IMAD R14, R14, UR6, RZ ;  /* 0x000000060e0e7c24 */ /* 0x000fe2000f8e02ff */
[----:B--2---:R1:W-:Y:S01]  /*37d0*/  @P3 STG.E.U16 desc[UR14][R10.64], R4 ;  /* 0x000000040a003986 */ /* 0x0043e2000c10150e */
[C---:B------:R-:W-:Y:S01]  /*37e0*/  ISETP.LT.AND P3, PT, R15.reuse, UR7, !P0 ;  /* 0x000000070f007c0c */ /* 0x040fe2000c761270 */
[----:B------:R-:W-:Y:S01]  /*37f0*/  IMAD R15, R15, UR6, RZ ;  /* 0x000000060f0f7c24 */ /* 0x000fe2000f8e02ff */
[----:B------:R-:W-:Y:S01]  /*3800*/  ISETP.LT.AND P5, PT, R13, UR7, !P0 ;  /* 0x000000070d007c0c */ /* 0x000fe2000c7a1270 */
[----:B------:R2:W-:Y:S01]  /*3810*/  @P1 STG.E.U16 desc[UR14][R20.64], R5 ;  /* 0x0000000514001986 */ /* 0x0005e2000c10150e */
[----:B0-----:R-:W-:Y:S01]  /*3820*/  IMAD R19, R17, UR6, RZ ;  /* 0x0000000611137c24 */ /* 0x001fe2000f8e02ff */
[----:B------:R-:W-:Y:S01]  /*3830*/  LEA R8, P1, R14, R36, 0x1 ;  /* 0x000000240e087211 */ /* 0x000fe200078208ff */
[----:B------:R-:W-:-:S03]  /*3840*/  IMAD R13, R13, UR6, RZ ;  /* 0x000000060d0d7c24 */ /* 0x000fc6000f8e02ff */
[----:B------:R-:W-:Y:S02]  /*3850*/  LEA.HI.X.SX32 R9, R14, R38, 0x1, P1 ;  /* 0x000000260e097211 */ /* 0x000fe400008f0eff */
[-C--:B-1----:R-:W-:Y:S02]  /*3860*/  LEA R10, P2, R15, R36.reuse, 0x1 ;  /* 0x000000240f0a7211 */ /* 0x082fe400078408ff */
[-C--:B------:R-:W-:Y:S02]  /*3870*/  LEA R14, P1, R19, R36.reuse, 0x1 ;  /* 0x00000024130e7211 */ /* 0x080fe400078208ff */
[----:B------:R-:W-:Y:S02]  /*3880*/  LEA R2, P6, R13, R36, 0x1 ;  /* 0x000000240d027211 */ /* 0x000fe400078c08ff */
[----:B------:R-:W-:Y:S02]  /*3890*/  LEA.HI.X.SX32 R11, R15, R38, 0x1, P2 ;  /* 0x000000260f0b7211 */ /* 0x000fe400010f0eff */
[----:B------:R-:W-:-:S02]  /*38a0*/  ISETP.LT.AND P2, PT, R16, UR7, !P0 ;  /* 0x0000000710007c0c */ /* 0x000fc4000c741270 */
[-C--:B------:R-:W-:Y:S02]  /*38b0*/  LEA.HI.X.SX32 R15, R19, R38.reuse, 0x1, P1 ;  /* 0x00000026130f7211 */ /* 0x080fe400008f0eff */
[----:B------:R-:W-:Y:S02]  /*38c0*/  ISETP.LT.AND P1, PT, R17, UR7, !P0 ;  /* 0x0000000711007c0c */ /* 0x000fe4000c721270 */
[----:B------:R-:W-:Y:S02]  /*38d0*/  LEA.HI.X.SX32 R3, R13, R38, 0x1, P6 ;  /* 0x000000260d037211 */ /* 0x000fe400030f0eff */
[----:B------:R-:W-:Y:S02]  /*38e0*/  ISETP.LT.AND P0, PT, R18, UR7, !P0 ;  /* 0x0000000712007c0c */ /* 0x000fe4000c701270 */
[----:B------:R-:W-:Y:S01]  /*38f0*/  LEA R12, P6, R0, R36, 0x1 ;  /* 0x00000024000c7211 */ /* 0x000fe200078c08ff */
[----:B------:R0:W-:Y:S01]  /*3900*/  @P5 STG.E.U16 desc[UR14][R2.64], R6 ;  /* 0x0000000602005986 */ /* 0x0001e2000c10150e */
[----:B--2---:R-:W-:-:S02]  /*3910*/  PRMT R5, R4, 0x7632, R5 ;  /* 0x0000763204057816 */ /* 0x004fc40000000005 */
[----:B------:R-:W-:Y:S01]  /*3920*/  LEA.HI.X.SX32 R13, R0, R38, 0x1, P6 ;  /* 0x00000026000d7211 */ /* 0x000fe200030f0eff */
[----:B------:R1:W-:Y:S01]  /*3930*/  @P4 STG.E.U16 desc[UR14][R8.64], R7 ;  /* 0x0000000708004986 */ /* 0x0003e2000c10150e */
[----:B------:R-:W-:Y:S02]  /*3940*/  PRMT R0, R5, 0x7632, R0 ;  /* 0x0000763205007816 */ /* 0x000fe40000000000 */
[C---:B------:R-:W-:Y:S01]  /*3950*/  LEA R16, P6, R22.reuse, R36, 0x1 ;  /* 0x0000002416107211 */ /* 0x040fe200078c08ff */
[----:B------:R1:W-:Y:S03]  /*3960*/  @P3 STG.E.U16 desc[UR14][R10.64], R5 ;  /* 0x000000050a003986 */ /* 0x0003e6000c10150e */
[----:B------:R-:W-:Y:S01]  /*3970*/  LEA.HI.X.SX32 R17, R22, R38, 0x1, P6 ;  /* 0x0000002616117211 */ /* 0x000fe200030f0eff */
[----:B------:R1:W-:Y:S01]  /*3980*/  @P2 STG.E.U16 desc[UR14][R12.64], R0 ;  /* 0x000000000c002986 */ /* 0x0003e2000c10150e */
[----:B0-----:R-:W-:-:S05]  /*3990*/  PRMT R3, R6, 0x7632, R3 ;  /* 0x0000763206037816 */ /* 0x001fca0000000003 */
[----:B------:R1:W-:Y:S01]  /*39a0*/  @P1 STG.E.U16 desc[UR14][R14.64], R3 ;  /* 0x000000030e001986 */ /* 0x0003e2000c10150e */
[----:B------:R-:W-:Y:S05]  /*39b0*/  @!P0 EXIT ;  /* 0x000000000000894d */ /* 0x000fea0003800000 */
[----:B-1----:R-:W-:-:S05]  /*39c0*/  PRMT R8, R7, 0x7632, R8 ;  /* 0x0000763207087816 */ /* 0x002fca0000000008 */
[----:B------:R-:W-:Y:S01]  /*39d0*/  STG.E.U16 desc[UR14][R16.64], R8 ;  /* 0x0000000810007986 */ /* 0x000fe2000c10150e */
[----:B------:R-:W-:Y:S05]  /*39e0*/  EXIT ;  /* 0x000000000000794d */ /* 0x000fea0003800000 */
.L_x_2:
[----:B------:R-:W-:-:S00]  /*39f0*/  BRA `(.L_x_2) ;  /* 0xfffffffc00fc7947 */ /* 0x000fc0000383ffff */
[----:B------:R-:W-:-:S00]  /*3a00*/  NOP ;  /* 0x0000000000007918 */ /* 0x000fc00000000000 */
[----:B------:R-:W-:-:S00]  /*3a10*/  NOP ;  /* 0x0000000000007918 */ /* 0x000fc00000000000 */
[----:B------:R-:W-:-:S00]  /*3a20*/  NOP ;  /* 0x0000000000007918 */ /* 0x000fc00000000000 */
[----:B------:R-:W-:-:S00]  /*3a30*/  NOP ;  /* 0x0000000000007918 */ /* 0x000fc00000000000 */
[----:B------:R-:W-:-:S00]  /*3a40*/  NOP ;  /* 0x0000000000007918 */ /* 0x000fc00000000000 */
[----:B------:R-:W-:-:S00]  /*3a50*/  NOP ;  /* 0x0000000000007918 */ /* 0x000fc00000000000 */
[----:B------:R-:W-:-:S00]  /*3a60*/  NOP ;  /* 0x0000000000007918 */ /* 0x000fc00000000000 */
[----:B------:R-:W-:-:S00]  /*3a70*/  NOP ;  /* 0x0000000000007918 */ /* 0x000fc00000000000 */
.L_x_3:


//--------------------- .nv.shared.matmul_kernel  --------------------------
	.section	.nv.shared.matmul_kernel,"aw",@nobits
	.sectionflags	@""
	.align	16
	.zero		1024


//--------------------- .nv.shared.reserved.0     --------------------------
	.section	.nv.shared.reserved.0,"aw",@nobits
	.weak		__nv_reservedSMEM_offset_0_alias
	.size		__nv_reservedSMEM_offset_0_alias, 0, 0
	.other		__nv_reservedSMEM_offset_0_alias,@"STO_CUDA_RESERVED_SHARED STV_DEFAULT"
__nv_reservedSMEM_offset_0_alias:
	.zero		0


//--------------------- .nv.constant0.matmul_kernel --------------------------
	.section	.nv.constant0.matmul_kernel,"a",@progbits
	.sectionflags	@""
	.align	4
.nv.constant0.matmul_kernel:
	.zero		608


//--------------------- SYMBOLS --------------------------

	.type		.nv.reservedSmem.offset0,@object
	.size		.nv.reservedSmem.offset0,0x4
